	.target	sm_100a

	.elftype	@"ET_EXEC"


//--------------------- .note.nv.tkinfo           --------------------------
	.section	.note.nv.tkinfo,"",@"SHT_NOTE"
	.sectionflags	@"SHF_NOTE_NV_TKINFO"
	.tkinfo
        /*0018*/ 	.word	0x00000002
        /*0030*/ 	.string	""
        /*0030*/ 	.string	"ptxas"
        /*0030*/ 	.string	"Cuda compilation tools, release 13.0, V13.0.88"
        /*0030*/ 	.string	"Build cuda_13.0.r13.0/compiler.36424714_0"
        /*0030*/ 	.string	"-arch sm_100a -m 64 "



//--------------------- .note.nv.cuinfo           --------------------------
	.section	.note.nv.cuinfo,"",@"SHT_NOTE"
	.sectionflags	@"SHF_NOTE_NV_CUINFO"
        /*0018*/ 	.short	0x0002
        /*001a*/ 	.short	0x0064
        /*001c*/ 	.short	0x0082
	.zero		2


//--------------------- .nv.info                  --------------------------
	.section	.nv.info,"",@"SHT_CUDA_INFO"
	.align	4


	//----- nvinfo : EIATTR_REGCOUNT
	.align		4
        /*0000*/ 	.byte	0x04, 0x2f
        /*0002*/ 	.short	(.L_19 - .L_18)
	.align		4
.L_18:
        /*0004*/ 	.word	index@(_ZN7cutlass13device_kernelINS_4gemm6kernel13GemmUniversalIN4cute5tupleIJiiiiEEENS1_10collective13CollectiveMmaINS1_35MainloopSm100TmaUmmaWarpSpecializedILi4ELi2ELi4ENS5_IJNS4_1CILi1EEENSA_ILi2EEESB_EEEEENS5_IJNSA_ILi64EEESF_SF_EEENS_12float_e4m3_tENS5_IJlSB_lEEESH_SI_NS4_8TiledMMAINS4_8MMA_AtomIJNS4_10MMA_TraitsINS4_19SM100_MMA_F8F6F4_SSEJSH_SH_fSF_SF_NS4_17integral_constantINS4_4UMMA5MajorELSP_0EEESQ_NSN_INSO_7ScaleInELSR_0EEESS_EEEEEENS4_6LayoutINS5_IJSB_SB_SB_EEENS5_IJNSA_ILi0EEESX_SX_EEEEENS5_IJNS4_10UnderscoreES10_S10_EEEEENS4_23SM90_TMA_LOAD_MULTICASTENS4_14ComposedLayoutINS4_7SwizzleILi2ELi4ELi3EEENS4_18smem_ptr_flag_bitsILi8EEENSV_INS5_IJNSA_ILi8EEESF_EEENS5_IJSF_SB_EEEEEEEvNS4_8identityENS4_13SM90_TMA_LOADES1D_vS1E_EENS_8epilogue10collective18CollectiveEpilogueINS1H_23Sm100TmaWarpSpecializedILi1ELi1ELi32ELb0ELb0EEEJSG_NS5_IJNSV_ISF_SB_EES1M_EEESH_SI_SH_SI_NS1H_6fusion15FusionCallbacksIS1L_NS1O_17LinearCombinationISH_fSH_fLNS_15FloatRoundStyleE2EEESG_S1N_JEEENS4_5SM1004TMEM4LOAD26SM100_TMEM_LOAD_16dp32b32xES1F_S1D_NS4_39AutoVectorizingCopyWithAssumedAlignmentILi128EEENS4_14SM90_TMA_STOREES1D_S1Z_S1Z_EEEvvEEEEvNT_6ParamsE)
        /*0008*/ 	.word	0x00000059


	//----- nvinfo : EIATTR_FRAME_SIZE
	.align		4
.L_19:
        /*000c*/ 	.byte	0x04, 0x11
        /*000e*/ 	.short	(.L_21 - .L_20)
	.align		4
.L_20:
        /*0010*/ 	.word	index@($__internal_2_$__cuda_sm10x_tcgen05_guardrail_trap_unallocated_columns_being_dealloced)
        /*0014*/ 	.word	0x00000000


	//----- nvinfo : EIATTR_FRAME_SIZE
	.align		4
.L_21:
        /*0018*/ 	.byte	0x04, 0x11
        /*001a*/ 	.short	(.L_23 - .L_22)
	.align		4
.L_22:
        /*001c*/ 	.word	index@($__internal_1_$__cuda_sm10x_tcgen05_guardrail_trap_phase_invalid_during_alloc)
        /*0020*/ 	.word	0x00000000


	//----- nvinfo : EIATTR_FRAME_SIZE
	.align		4
.L_23:
        /*0024*/ 	.byte	0x04, 0x11
        /*0026*/ 	.short	(.L_25 - .L_24)
	.align		4
.L_24:
        /*0028*/ 	.word	index@($__internal_0_$__cuda_sm10x_tcgen05_guardrail_trap_col_being_dealloced_not_returned_by_alloc)
        /*002c*/ 	.word	0x00000000


	//----- nvinfo : EIATTR_FRAME_SIZE
	.align		4
.L_25:
        /*0030*/ 	.byte	0x04, 0x11
        /*0032*/ 	.short	(.L_27 - .L_26)
	.align		4
.L_26:
        /*0034*/ 	.word	index@(_ZN7cutlass13device_kernelINS_4gemm6kernel13GemmUniversalIN4cute5tupleIJiiiiEEENS1_10collective13CollectiveMmaINS1_35MainloopSm100TmaUmmaWarpSpecializedILi4ELi2ELi4ENS5_IJNS4_1CILi1EEENSA_ILi2EEESB_EEEEENS5_IJNSA_ILi64EEESF_SF_EEENS_12float_e4m3_tENS5_IJlSB_lEEESH_SI_NS4_8TiledMMAINS4_8MMA_AtomIJNS4_10MMA_TraitsINS4_19SM100_MMA_F8F6F4_SSEJSH_SH_fSF_SF_NS4_17integral_constantINS4_4UMMA5MajorELSP_0EEESQ_NSN_INSO_7ScaleInELSR_0EEESS_EEEEEENS4_6LayoutINS5_IJSB_SB_SB_EEENS5_IJNSA_ILi0EEESX_SX_EEEEENS5_IJNS4_10UnderscoreES10_S10_EEEEENS4_23SM90_TMA_LOAD_MULTICASTENS4_14ComposedLayoutINS4_7SwizzleILi2ELi4ELi3EEENS4_18smem_ptr_flag_bitsILi8EEENSV_INS5_IJNSA_ILi8EEESF_EEENS5_IJSF_SB_EEEEEEEvNS4_8identityENS4_13SM90_TMA_LOADES1D_vS1E_EENS_8epilogue10collective18CollectiveEpilogueINS1H_23Sm100TmaWarpSpecializedILi1ELi1ELi32ELb0ELb0EEEJSG_NS5_IJNSV_ISF_SB_EES1M_EEESH_SI_SH_SI_NS1H_6fusion15FusionCallbacksIS1L_NS1O_17LinearCombinationISH_fSH_fLNS_15FloatRoundStyleE2EEESG_S1N_JEEENS4_5SM1004TMEM4LOAD26SM100_TMEM_LOAD_16dp32b32xES1F_S1D_NS4_39AutoVectorizingCopyWithAssumedAlignmentILi128EEENS4_14SM90_TMA_STOREES1D_S1Z_S1Z_EEEvvEEEEvNT_6ParamsE)
        /*0038*/ 	.word	0x00000000


	//----- nvinfo : EIATTR_MIN_STACK_SIZE
	.align		4
.L_27:
        /*003c*/ 	.byte	0x04, 0x12
        /*003e*/ 	.short	(.L_29 - .L_28)
	.align		4
.L_28:
        /*0040*/ 	.word	index@(_ZN7cutlass13device_kernelINS_4gemm6kernel13GemmUniversalIN4cute5tupleIJiiiiEEENS1_10collective13CollectiveMmaINS1_35MainloopSm100TmaUmmaWarpSpecializedILi4ELi2ELi4ENS5_IJNS4_1CILi1EEENSA_ILi2EEESB_EEEEENS5_IJNSA_ILi64EEESF_SF_EEENS_12float_e4m3_tENS5_IJlSB_lEEESH_SI_NS4_8TiledMMAINS4_8MMA_AtomIJNS4_10MMA_TraitsINS4_19SM100_MMA_F8F6F4_SSEJSH_SH_fSF_SF_NS4_17integral_constantINS4_4UMMA5MajorELSP_0EEESQ_NSN_INSO_7ScaleInELSR_0EEESS_EEEEEENS4_6LayoutINS5_IJSB_SB_SB_EEENS5_IJNSA_ILi0EEESX_SX_EEEEENS5_IJNS4_10UnderscoreES10_S10_EEEEENS4_23SM90_TMA_LOAD_MULTICASTENS4_14ComposedLayoutINS4_7SwizzleILi2ELi4ELi3EEENS4_18smem_ptr_flag_bitsILi8EEENSV_INS5_IJNSA_ILi8EEESF_EEENS5_IJSF_SB_EEEEEEEvNS4_8identityENS4_13SM90_TMA_LOADES1D_vS1E_EENS_8epilogue10collective18CollectiveEpilogueINS1H_23Sm100TmaWarpSpecializedILi1ELi1ELi32ELb0ELb0EEEJSG_NS5_IJNSV_ISF_SB_EES1M_EEESH_SI_SH_SI_NS1H_6fusion15FusionCallbacksIS1L_NS1O_17LinearCombinationISH_fSH_fLNS_15FloatRoundStyleE2EEESG_S1N_JEEENS4_5SM1004TMEM4LOAD26SM100_TMEM_LOAD_16dp32b32xES1F_S1D_NS4_39AutoVectorizingCopyWithAssumedAlignmentILi128EEENS4_14SM90_TMA_STOREES1D_S1Z_S1Z_EEEvvEEEEvNT_6ParamsE)
        /*0044*/ 	.word	0x00000000
.L_29:


//--------------------- .nv.compat                --------------------------
	.section	.nv.compat,"",@"SHT_CUDA_COMPAT_INFO"
	.align	4
        /*0000*/ 	.byte	0x02, 0x09, 0x01, 0x00, 0x02, 0x02, 0x02, 0x00, 0x02, 0x05, 0x05, 0x00, 0x03, 0x07, 0x01, 0x01
        /*0010*/ 	.byte	0x02, 0x03, 0x01, 0x00, 0x02, 0x06, 0x01, 0x00, 0x04, 0x0b, 0x08, 0x00, 0x09, 0x00, 0x00, 0x00
        /*0020*/ 	.byte	0x00, 0x00, 0x00, 0x00


//--------------------- .nv.info._ZN7cutlass13device_kernelINS_4gemm6kernel13GemmUniversalIN4cute5tupleIJiiiiEEENS1_10collective13CollectiveMmaINS1_35MainloopSm100TmaUmmaWarpSpecializedILi4ELi2ELi4ENS5_IJNS4_1CILi1EEENSA_ILi2EEESB_EEEEENS5_IJNSA_ILi64EEESF_SF_EEENS_12float_e4m3_tENS5_IJlSB_lEEESH_SI_NS4_8TiledMMAINS4_8MMA_AtomIJNS4_10MMA_TraitsINS4_19SM100_MMA_F8F6F4_SSEJSH_SH_fSF_SF_NS4_17integral_constantINS4_4UMMA5MajorELSP_0EEESQ_NSN_INSO_7ScaleInELSR_0EEESS_EEEEEENS4_6LayoutINS5_IJSB_SB_SB_EEENS5_IJNSA_ILi0EEESX_SX_EEEEENS5_IJNS4_10UnderscoreES10_S10_EEEEENS4_23SM90_TMA_LOAD_MULTICASTENS4_14ComposedLayoutINS4_7SwizzleILi2ELi4ELi3EEENS4_18smem_ptr_flag_bitsILi8EEENSV_INS5_IJNSA_ILi8EEESF_EEENS5_IJSF_SB_EEEEEEEvNS4_8identityENS4_13SM90_TMA_LOADES1D_vS1E_EENS_8epilogue10collective18CollectiveEpilogueINS1H_23Sm100TmaWarpSpecializedILi1ELi1ELi32ELb0ELb0EEEJSG_NS5_IJNSV_ISF_SB_EES1M_EEESH_SI_SH_SI_NS1H_6fusion15FusionCallbacksIS1L_NS1O_17LinearCombinationISH_fSH_fLNS_15FloatRoundStyleE2EEESG_S1N_JEEENS4_5SM1004TMEM4LOAD26SM100_TMEM_LOAD_16dp32b32xES1F_S1D_NS4_39AutoVectorizingCopyWithAssumedAlignmentILi128EEENS4_14SM90_TMA_STOREES1D_S1Z_S1Z_EEEvvEEEEvNT_6ParamsE --------------------------
	.section	.nv.info._ZN7cutlass13device_kernelINS_4gemm6kernel13GemmUniversalIN4cute5tupleIJiiiiEEENS1_10collective13CollectiveMmaINS1_35MainloopSm100TmaUmmaWarpSpecializedILi4ELi2ELi4ENS5_IJNS4_1CILi1EEENSA_ILi2EEESB_EEEEENS5_IJNSA_ILi64EEESF_SF_EEENS_12float_e4m3_tENS5_IJlSB_lEEESH_SI_NS4_8TiledMMAINS4_8MMA_AtomIJNS4_10MMA_TraitsINS4_19SM100_MMA_F8F6F4_SSEJSH_SH_fSF_SF_NS4_17integral_constantINS4_4UMMA5MajorELSP_0EEESQ_NSN_INSO_7ScaleInELSR_0EEESS_EEEEEENS4_6LayoutINS5_IJSB_SB_SB_EEENS5_IJNSA_ILi0EEESX_SX_EEEEENS5_IJNS4_10UnderscoreES10_S10_EEEEENS4_23SM90_TMA_LOAD_MULTICASTENS4_14ComposedLayoutINS4_7SwizzleILi2ELi4ELi3EEENS4_18smem_ptr_flag_bitsILi8EEENSV_INS5_IJNSA_ILi8EEESF_EEENS5_IJSF_SB_EEEEEEEvNS4_8identityENS4_13SM90_TMA_LOADES1D_vS1E_EENS_8epilogue10collective18CollectiveEpilogueINS1H_23Sm100TmaWarpSpecializedILi1ELi1ELi32ELb0ELb0EEEJSG_NS5_IJNSV_ISF_SB_EES1M_EEESH_SI_SH_SI_NS1H_6fusion15FusionCallbacksIS1L_NS1O_17LinearCombinationISH_fSH_fLNS_15FloatRoundStyleE2EEESG_S1N_JEEENS4_5SM1004TMEM4LOAD26SM100_TMEM_LOAD_16dp32b32xES1F_S1D_NS4_39AutoVectorizingCopyWithAssumedAlignmentILi128EEENS4_14SM90_TMA_STOREES1D_S1Z_S1Z_EEEvvEEEEvNT_6ParamsE,"",@"SHT_CUDA_INFO"
	.sectionflags	@""
	.align	4


	//----- nvinfo : EIATTR_CUDA_API_VERSION
	.align		4
        /*0000*/ 	.byte	0x04, 0x37
        /*0002*/ 	.short	(.L_31 - .L_30)
.L_30:
        /*0004*/ 	.word	0x00000082


	//----- nvinfo : EIATTR_KPARAM_INFO
	.align		4
.L_31:
        /*0008*/ 	.byte	0x04, 0x17
        /*000a*/ 	.short	(.L_33 - .L_32)
.L_32:
        /*000c*/ 	.word	0x00000000
        /*0010*/ 	.short	0x0000
        /*0012*/ 	.short	0x0000
        /*0014*/ 	.byte	0x00, 0xf0, 0x01, 0x20


	//----- nvinfo : EIATTR_AT_ENTRY_FRAGMENTS
	.align		4
.L_33:
        /*0018*/ 	.byte	0x04, 0x4f
        /*001a*/ 	.short	(.L_35 - .L_34)


	//   ....[0]....
.L_34:
        /*001c*/ 	.word	0x00000006


	//----- nvinfo : EIATTR_RESERVED_SMEM_USED
	.align		4
.L_35:
        /*0020*/ 	.byte	0x01, 0x41
	.zero		2


	//----- nvinfo : EIATTR_SPARSE_MMA_MASK
	.align		4
        /*0024*/ 	.byte	0x03, 0x50
        /*0026*/ 	.short	0x0000


	//----- nvinfo : EIATTR_TCGEN05_1CTA_USED
	.align		4
        /*0028*/ 	.byte	0x01, 0x51
	.zero		2


	//----- nvinfo : EIATTR_MAXREG_COUNT
	.align		4
        /*002c*/ 	.byte	0x03, 0x1b
        /*002e*/ 	.short	0x00ff


	//----- nvinfo : EIATTR_NUM_BARRIERS
	.align		4
        /*0030*/ 	.byte	0x02, 0x4c
        /*0032*/ 	.byte	0x07
	.zero		1


	//----- nvinfo : EIATTR_EXTERNS
	.align		4
        /*0034*/ 	.byte	0x04, 0x0f
        /*0036*/ 	.short	(.L_37 - .L_36)


	//   ....[0]....
	.align		4
.L_36:
        /*0038*/ 	.word	index@(__assertfail)


	//----- nvinfo : EIATTR_MERCURY_ISA_VERSION
	.align		4
.L_37:
        /*003c*/ 	.byte	0x03, 0x5f
        /*003e*/ 	.short	0x0101


	//----- nvinfo : EIATTR_INT_WARP_WIDE_INSTR_OFFSETS
	.align		4
        /*0040*/ 	.byte	0x04, 0x31
        /*0042*/ 	.short	(.L_39 - .L_38)


	//   ....[0]....
.L_38:
        /*0044*/ 	.word	0x00003b50


	//   ....[1]....
        /*0048*/ 	.word	0x00003b80


	//   ....[2]....
        /*004c*/ 	.word	0x00003ba0


	//   ....[3]....
        /*0050*/ 	.word	0x000046d0


	//   ....[4]....
        /*0054*/ 	.word	0x00004780


	//----- nvinfo : EIATTR_COOP_GROUP_MASK_REGIDS
	.align		4
.L_39:
        /*0058*/ 	.byte	0x04, 0x29
        /*005a*/ 	.short	(.L_41 - .L_40)


	//   ....[0]....
.L_40:
        /*005c*/ 	.word	0xffffffff


	//   ....[1]....
        /*0060*/ 	.word	0xffffffff


	//   ....[2]....
        /*0064*/ 	.word	0xffffffff


	//   ....[3]....
        /*0068*/ 	.word	0xffffffff


	//   ....[4]....
        /*006c*/ 	.word	0xffffffff


	//   ....[5]....
        /*0070*/ 	.word	0xffffffff


	//   ....[6]....
        /*0074*/ 	.word	0xffffffff


	//   ....[7]....
        /*0078*/ 	.word	0xffffffff


	//   ....[8]....
        /*007c*/ 	.word	0xffffffff


	//   ....[9]....
        /*0080*/ 	.word	0xffffffff


	//   ....[10]....
        /*0084*/ 	.word	0xffffffff


	//   ....[11]....
        /*0088*/ 	.word	0xffffffff


	//   ....[12]....
        /*008c*/ 	.word	0xffffffff


	//   ....[13]....
        /*0090*/ 	.word	0xffffffff


	//----- nvinfo : EIATTR_COOP_GROUP_INSTR_OFFSETS
	.align		4
.L_41:
        /*0094*/ 	.byte	0x04, 0x28
        /*0096*/ 	.short	(.L_43 - .L_42)


	//   ....[0]....
.L_42:
        /*0098*/ 	.word	0x00000080


	//   ....[1]....
        /*009c*/ 	.word	0x000004e0


	//   ....[2]....
        /*00a0*/ 	.word	0x00000690


	//   ....[3]....
        /*00a4*/ 	.word	0x000007d0


	//   ....[4]....
        /*00a8*/ 	.word	0x000008d0


	//   ....[5]....
        /*00ac*/ 	.word	0x00000a40


	//   ....[6]....
        /*00b0*/ 	.word	0x00000be0


	//   ....[7]....
        /*00b4*/ 	.word	0x00000d90


	//   ....[8]....
        /*00b8*/ 	.word	0x00001f80


	//   ....[9]....
        /*00bc*/ 	.word	0x00002e20


	//   ....[10]....
        /*00c0*/ 	.word	0x00003030


	//   ....[11]....
        /*00c4*/ 	.word	0x00003060


	//   ....[12]....
        /*00c8*/ 	.word	0x00003a30


	//   ....[13]....
        /*00cc*/ 	.word	0x00003c60


	//----- nvinfo : EIATTR_VRC_CTA_INIT_COUNT
	.align		4
.L_43:
        /*00d0*/ 	.byte	0x02, 0x4a
        /*00d2*/ 	.byte	0x80
	.zero		1


	//----- nvinfo : EIATTR_SYSCALL_OFFSETS
	.align		4
        /*00d4*/ 	.byte	0x04, 0x46
        /*00d6*/ 	.short	(.L_45 - .L_44)


	//   ....[0]....
.L_44:
        /*00d8*/ 	.word	0x000052f0


	//   ....[1]....
        /*00dc*/ 	.word	0x00005430


	//   ....[2]....
        /*00e0*/ 	.word	0x00005bb0


	//----- nvinfo : EIATTR_MBARRIER_INSTR_OFFSETS
	.align		4
.L_45:
        /*00e4*/ 	.byte	0x04, 0x39
        /*00e6*/ 	.short	(.L_47 - .L_46)


	//   ....[0]....
.L_46:
        /*00e8*/ 	.word	0x00000600
        /*00ec*/ 	.word	0x000000ff
        /*00f0*/ 	.word	0x00000000
        /*00f4*/ 	.short	0x0100
        /*00f6*/ 	.byte	0x04
	.zero		1


	//   ....[1]....
        /*00f8*/ 	.word	0x00000610
        /*00fc*/ 	.word	0x000000ff
        /*0100*/ 	.word	0x00000020
        /*0104*/ 	.short	0x0100
        /*0106*/ 	.byte	0x04
	.zero		1


	//   ....[2]....
        /*0108*/ 	.word	0x00000620
        /*010c*/ 	.word	0x000000ff
        /*0110*/ 	.word	0x00000008
        /*0114*/ 	.short	0x0100
        /*0116*/ 	.byte	0x04
	.zero		1


	//   ....[3]....
        /*0118*/ 	.word	0x00000630
        /*011c*/ 	.word	0x000000ff
        /*0120*/ 	.word	0x00000028
        /*0124*/ 	.short	0x0100
        /*0126*/ 	.byte	0x04
	.zero		1


	//   ....[4]....
        /*0128*/ 	.word	0x00000640
        /*012c*/ 	.word	0x000000ff
        /*0130*/ 	.word	0x00000010
        /*0134*/ 	.short	0x0100
        /*0136*/ 	.byte	0x04
	.zero		1


	//   ....[5]....
        /*0138*/ 	.word	0x00000650
        /*013c*/ 	.word	0x000000ff
        /*0140*/ 	.word	0x00000030
        /*0144*/ 	.short	0x0100
        /*0146*/ 	.byte	0x04
	.zero		1


	//   ....[6]....
        /*0148*/ 	.word	0x00000660
        /*014c*/ 	.word	0x000000ff
        /*0150*/ 	.word	0x00000018
        /*0154*/ 	.short	0x0100
        /*0156*/ 	.byte	0x04
	.zero		1


	//   ....[7]....
        /*0158*/ 	.word	0x00000670
        /*015c*/ 	.word	0x000000ff
        /*0160*/ 	.word	0x00000038
        /*0164*/ 	.short	0x0100
        /*0166*/ 	.byte	0x04
	.zero		1


	//   ....[8]....
        /*0168*/ 	.word	0x000007a0
        /*016c*/ 	.word	0x000000ff
        /*0170*/ 	.word	0x00000040
        /*0174*/ 	.short	0x0100
        /*0176*/ 	.byte	0x04
	.zero		1


	//   ....[9]....
        /*0178*/ 	.word	0x000007b0
        /*017c*/ 	.word	0x000000ff
        /*0180*/ 	.word	0x00000048
        /*0184*/ 	.short	0x0100
        /*0186*/ 	.byte	0x04
	.zero		1


	//   ....[10]....
        /*0188*/ 	.word	0x000008a0
        /*018c*/ 	.word	0x000000ff
        /*0190*/ 	.word	0x00000050
        /*0194*/ 	.short	0x0100
        /*0196*/ 	.byte	0x06
	.zero		1


	//   ....[11]....
        /*0198*/ 	.word	0x000008b0
        /*019c*/ 	.word	0x000000ff
        /*01a0*/ 	.word	0x00000058
        /*01a4*/ 	.short	0x0100
        /*01a6*/ 	.byte	0x06
	.zero		1


	//   ....[12]....
        /*01a8*/ 	.word	0x000009f0
        /*01ac*/ 	.word	0x000000ff
        /*01b0*/ 	.word	0x00000060
        /*01b4*/ 	.short	0x0100
        /*01b6*/ 	.byte	0x06
	.zero		1


	//   ....[13]....
        /*01b8*/ 	.word	0x00000a00
        /*01bc*/ 	.word	0x000000ff
        /*01c0*/ 	.word	0x00000070
        /*01c4*/ 	.short	0x0100
        /*01c6*/ 	.byte	0x06
	.zero		1


	//   ....[14]....
        /*01c8*/ 	.word	0x00000a10
        /*01cc*/ 	.word	0x000000ff
        /*01d0*/ 	.word	0x00000068
        /*01d4*/ 	.short	0x0100
        /*01d6*/ 	.byte	0x06
	.zero		1


	//   ....[15]....
        /*01d8*/ 	.word	0x00000a20
        /*01dc*/ 	.word	0x000000ff
        /*01e0*/ 	.word	0x00000078
        /*01e4*/ 	.short	0x0100
        /*01e6*/ 	.byte	0x06
	.zero		1


	//   ....[16]....
        /*01e8*/ 	.word	0x00000b50
        /*01ec*/ 	.word	0x000000ff
        /*01f0*/ 	.word	0x00000080
        /*01f4*/ 	.short	0x0100
        /*01f6*/ 	.byte	0x04
	.zero		1


	//   ....[17]....
        /*01f8*/ 	.word	0x00000b60
        /*01fc*/ 	.word	0x000000ff
        /*0200*/ 	.word	0x000000a0
        /*0204*/ 	.short	0x0100
        /*0206*/ 	.byte	0x04
	.zero		1


	//   ....[18]....
        /*0208*/ 	.word	0x00000b70
        /*020c*/ 	.word	0x000000ff
        /*0210*/ 	.word	0x00000088
        /*0214*/ 	.short	0x0100
        /*0216*/ 	.byte	0x04
	.zero		1


	//   ....[19]....
        /*0218*/ 	.word	0x00000b80
        /*021c*/ 	.word	0x000000ff
        /*0220*/ 	.word	0x000000a8
        /*0224*/ 	.short	0x0100
        /*0226*/ 	.byte	0x04
	.zero		1


	//   ....[20]....
        /*0228*/ 	.word	0x00000b90
        /*022c*/ 	.word	0x000000ff
        /*0230*/ 	.word	0x00000090
        /*0234*/ 	.short	0x0100
        /*0236*/ 	.byte	0x04
	.zero		1


	//   ....[21]....
        /*0238*/ 	.word	0x00000ba0
        /*023c*/ 	.word	0x000000ff
        /*0240*/ 	.word	0x000000b0
        /*0244*/ 	.short	0x0100
        /*0246*/ 	.byte	0x04
	.zero		1


	//   ....[22]....
        /*0248*/ 	.word	0x00000bb0
        /*024c*/ 	.word	0x000000ff
        /*0250*/ 	.word	0x00000098
        /*0254*/ 	.short	0x0100
        /*0256*/ 	.byte	0x04
	.zero		1


	//   ....[23]....
        /*0258*/ 	.word	0x00000bc0
        /*025c*/ 	.word	0x000000ff
        /*0260*/ 	.word	0x000000b8
        /*0264*/ 	.short	0x0100
        /*0266*/ 	.byte	0x04
	.zero		1


	//   ....[24]....
        /*0268*/ 	.word	0x00000cb0
        /*026c*/ 	.word	0x000000ff
        /*0270*/ 	.word	0x000000c0
        /*0274*/ 	.short	0x0100
        /*0276*/ 	.byte	0x04
	.zero		1


	//   ....[25]....
        /*0278*/ 	.word	0x00000cc0
        /*027c*/ 	.word	0x000000ff
        /*0280*/ 	.word	0x000000d0
        /*0284*/ 	.short	0x0100
        /*0286*/ 	.byte	0x04
	.zero		1


	//   ....[26]....
        /*0288*/ 	.word	0x00000cd0
        /*028c*/ 	.word	0x000000ff
        /*0290*/ 	.word	0x000000c8
        /*0294*/ 	.short	0x0100
        /*0296*/ 	.byte	0x04
	.zero		1


	//   ....[27]....
        /*0298*/ 	.word	0x00000ce0
        /*029c*/ 	.word	0x000000ff
        /*02a0*/ 	.word	0x000000d8
        /*02a4*/ 	.short	0x0100
        /*02a6*/ 	.byte	0x04
	.zero		1


	//   ....[28]....
        /*02a8*/ 	.word	0x00001800
        /*02ac*/ 	.word	0x00000000
        /*02b0*/ 	.word	0x000000d0
        /*02b4*/ 	.short	0x010a
        /*02b6*/ 	.byte	0xff
	.zero		1


	//   ....[29]....
        /*02b8*/ 	.word	0x00001830
        /*02bc*/ 	.word	0x00000000
        /*02c0*/ 	.word	0x000000c0
        /*02c4*/ 	.short	0x0101
        /*02c6*/ 	.byte	0xff
	.zero		1


	//   ....[30]....
        /*02c8*/ 	.word	0x00001900
        /*02cc*/ 	.word	0x000000ff
        /*02d0*/ 	.word	0x00000020
        /*02d4*/ 	.short	0x010a
        /*02d6*/ 	.byte	0x04
	.zero		1


	//   ....[31]....
        /*02d8*/ 	.word	0x00001980
        /*02dc*/ 	.word	0x000000ff
        /*02e0*/ 	.word	0x00000020
        /*02e4*/ 	.short	0x010a
        /*02e6*/ 	.byte	0x21
	.zero		1


	//   ....[32]....
        /*02e8*/ 	.word	0x00001b20
        /*02ec*/ 	.word	0x000000ff
        /*02f0*/ 	.word	0x00000020
        /*02f4*/ 	.short	0x010a
        /*02f6*/ 	.byte	0x08
	.zero		1


	//   ....[33]....
        /*02f8*/ 	.word	0x00001c30
        /*02fc*/ 	.word	0x000000ff
        /*0300*/ 	.word	0x00000058
        /*0304*/ 	.short	0x0101
        /*0306*/ 	.byte	0x06
	.zero		1


	//   ....[34]....
        /*0308*/ 	.word	0x00001c50
        /*030c*/ 	.word	0x000000ff
        /*0310*/ 	.word	0x00000020
        /*0314*/ 	.short	0x010a
        /*0316*/ 	.byte	0x04
	.zero		1


	//   ....[35]....
        /*0318*/ 	.word	0x00001cd0
        /*031c*/ 	.word	0x000000ff
        /*0320*/ 	.word	0x00000020
        /*0324*/ 	.short	0x010a
        /*0326*/ 	.byte	0x11
	.zero		1


	//   ....[36]....
        /*0328*/ 	.word	0x00001e70
        /*032c*/ 	.word	0x000000ff
        /*0330*/ 	.word	0x00000020
        /*0334*/ 	.short	0x010a
        /*0336*/ 	.byte	0x07
	.zero		1


	//   ....[37]....
        /*0338*/ 	.word	0x00001fb0
        /*033c*/ 	.word	0x00000003
        /*0340*/ 	.word	0x00000060
        /*0344*/ 	.short	0x010a
        /*0346*/ 	.byte	0xff
	.zero		1


	//   ....[38]....
        /*0348*/ 	.word	0x00002100
        /*034c*/ 	.word	0x00000000
        /*0350*/ 	.word	0x00000000
        /*0354*/ 	.short	0x0101
        /*0356*/ 	.byte	0xff
	.zero		1


	//   ....[39]....
        /*0358*/ 	.word	0x000026a0
        /*035c*/ 	.word	0x000000ff
        /*0360*/ 	.word	0x00000000
        /*0364*/ 	.short	0x010a
        /*0366*/ 	.byte	0x04
	.zero		1


	//   ....[40]....
        /*0368*/ 	.word	0x00002730
        /*036c*/ 	.word	0x000000ff
        /*0370*/ 	.word	0x00000000
        /*0374*/ 	.short	0x010a
        /*0376*/ 	.byte	0x05
	.zero		1


	//   ....[41]....
        /*0378*/ 	.word	0x000027c0
        /*037c*/ 	.word	0x000000ff
        /*0380*/ 	.word	0x00000000
        /*0384*/ 	.short	0x010a
        /*0386*/ 	.byte	0x05
	.zero		1


	//   ....[42]....
        /*0388*/ 	.word	0x00002860
        /*038c*/ 	.word	0x00000000
        /*0390*/ 	.word	0x00000000
        /*0394*/ 	.short	0x010a
        /*0396*/ 	.byte	0xff
	.zero		1


	//   ....[43]....
        /*0398*/ 	.word	0x00002980
        /*039c*/ 	.word	0x00000002
        /*03a0*/ 	.word	0x000000c0
        /*03a4*/ 	.short	0x010a
        /*03a6*/ 	.byte	0xff
	.zero		1


	//   ....[44]....
        /*03a8*/ 	.word	0x000029f0
        /*03ac*/ 	.word	0x00000002
        /*03b0*/ 	.word	0x00000000
        /*03b4*/ 	.short	0x0101
        /*03b6*/ 	.byte	0xff
	.zero		1


	//   ....[45]....
        /*03b8*/ 	.word	0x00002a10
        /*03bc*/ 	.word	0x000000ff
        /*03c0*/ 	.word	0x00000070
        /*03c4*/ 	.short	0x010a
        /*03c6*/ 	.byte	0x04
	.zero		1


	//   ....[46]....
        /*03c8*/ 	.word	0x00002b30
        /*03cc*/ 	.word	0x00000002
        /*03d0*/ 	.word	0x00000060
        /*03d4*/ 	.short	0x010a
        /*03d6*/ 	.byte	0xff
	.zero		1


	//   ....[47]....
        /*03d8*/ 	.word	0x00002c30
        /*03dc*/ 	.word	0x00000002
        /*03e0*/ 	.word	0x00000000
        /*03e4*/ 	.short	0x0101
        /*03e6*/ 	.byte	0xff
	.zero		1


	//   ....[48]....
        /*03e8*/ 	.word	0x00002cc0
        /*03ec*/ 	.word	0x000000ff
        /*03f0*/ 	.word	0x00000070
        /*03f4*/ 	.short	0x0106
        /*03f6*/ 	.byte	0x04
	.zero		1


	//   ....[49]....
        /*03f8*/ 	.word	0x00002ce0
        /*03fc*/ 	.word	0x000000ff
        /*0400*/ 	.word	0x00000070
        /*0404*/ 	.short	0x010a
        /*0406*/ 	.byte	0x04
	.zero		1


	//   ....[50]....
        /*0408*/ 	.word	0x00002d70
        /*040c*/ 	.word	0x000000ff
        /*0410*/ 	.word	0x00000070
        /*0414*/ 	.short	0x0106
        /*0416*/ 	.byte	0x07
	.zero		1


	//   ....[51]....
        /*0418*/ 	.word	0x00002db0
        /*041c*/ 	.word	0x00000000
        /*0420*/ 	.word	0x00000070
        /*0424*/ 	.short	0x010a
        /*0426*/ 	.byte	0xff
	.zero		1


	//   ....[52]....
        /*0428*/ 	.word	0x000032c0
        /*042c*/ 	.word	0x00000000
        /*0430*/ 	.word	0x00000060
        /*0434*/ 	.short	0x010a
        /*0436*/ 	.byte	0xff
	.zero		1


	//   ....[53]....
        /*0438*/ 	.word	0x000033c0
        /*043c*/ 	.word	0x00000003
        /*0440*/ 	.word	0x00000000
        /*0444*/ 	.short	0x0101
        /*0446*/ 	.byte	0xff
	.zero		1


	//   ....[54]....
        /*0448*/ 	.word	0x000033d0
        /*044c*/ 	.word	0x000000ff
        /*0450*/ 	.word	0x00000000
        /*0454*/ 	.short	0x010a
        /*0456*/ 	.byte	0x04
	.zero		1


	//   ....[55]....
        /*0458*/ 	.word	0x00003450
        /*045c*/ 	.word	0x000000ff
        /*0460*/ 	.word	0x000000a0
        /*0464*/ 	.short	0x010a
        /*0466*/ 	.byte	0x17
	.zero		1


	//   ....[56]....
        /*0468*/ 	.word	0x00003530
        /*046c*/ 	.word	0x000000ff
        /*0470*/ 	.word	0x00000000
        /*0474*/ 	.short	0x010a
        /*0476*/ 	.byte	0x05
	.zero		1


	//   ....[57]....
        /*0478*/ 	.word	0x00003670
        /*047c*/ 	.word	0x000000ff
        /*0480*/ 	.word	0x00000000
        /*0484*/ 	.short	0x010a
        /*0486*/ 	.byte	0x04
	.zero		1


	//   ....[58]....
        /*0488*/ 	.word	0x00003860
        /*048c*/ 	.word	0x000000ff
        /*0490*/ 	.word	0x00000000
        /*0494*/ 	.short	0x010a
        /*0496*/ 	.byte	0x04
	.zero		1


	//   ....[59]....
        /*0498*/ 	.word	0x000038f0
        /*049c*/ 	.word	0x000000ff
        /*04a0*/ 	.word	0x00000000
        /*04a4*/ 	.short	0x010a
        /*04a6*/ 	.byte	0x05
	.zero		1


	//   ....[60]....
        /*04a8*/ 	.word	0x00003980
        /*04ac*/ 	.word	0x000000ff
        /*04b0*/ 	.word	0x00000000
        /*04b4*/ 	.short	0x010a
        /*04b6*/ 	.byte	0x05
	.zero		1


	//   ....[61]....
        /*04b8*/ 	.word	0x00003a10
        /*04bc*/ 	.word	0x000000ff
        /*04c0*/ 	.word	0x00000000
        /*04c4*/ 	.short	0x010a
        /*04c6*/ 	.byte	0x04
	.zero		1


	//   ....[62]....
        /*04c8*/ 	.word	0x00003eb0
        /*04cc*/ 	.word	0x00000007
        /*04d0*/ 	.word	0x00000060
        /*04d4*/ 	.short	0x010a
        /*04d6*/ 	.byte	0xff
	.zero		1


	//   ....[63]....
        /*04d8*/ 	.word	0x00004020
        /*04dc*/ 	.word	0x00000000
        /*04e0*/ 	.word	0x00000000
        /*04e4*/ 	.short	0x0101
        /*04e6*/ 	.byte	0xff
	.zero		1


	//   ....[64]....
        /*04e8*/ 	.word	0x00004490
        /*04ec*/ 	.word	0x000000ff
        /*04f0*/ 	.word	0x00000058
        /*04f4*/ 	.short	0x010a
        /*04f6*/ 	.byte	0x11
	.zero		1


	//   ....[65]....
        /*04f8*/ 	.word	0x00004610
        /*04fc*/ 	.word	0x000000ff
        /*0500*/ 	.word	0x00000048
        /*0504*/ 	.short	0x010a
        /*0506*/ 	.byte	0x11
	.zero		1


	//   ....[66]....
        /*0508*/ 	.word	0x00004820
        /*050c*/ 	.word	0x000000ff
        /*0510*/ 	.word	0x00000040
        /*0514*/ 	.short	0x010b
        /*0516*/ 	.byte	0x11
	.zero		1


	//   ....[67]....
        /*0518*/ 	.word	0x00004830
        /*051c*/ 	.word	0x000000ff
        /*0520*/ 	.word	0x00000000
        /*0524*/ 	.short	0x0101
        /*0526*/ 	.byte	0x30
	.zero		1


	//   ....[68]....
        /*0528*/ 	.word	0x00004870
        /*052c*/ 	.word	0x00000000
        /*0530*/ 	.word	0x00000048
        /*0534*/ 	.short	0x010a
        /*0536*/ 	.byte	0xff
	.zero		1


	//   ....[69]....
        /*0538*/ 	.word	0x00004bb0
        /*053c*/ 	.word	0x00000003
        /*0540*/ 	.word	0x00000060
        /*0544*/ 	.short	0x010a
        /*0546*/ 	.byte	0xff
	.zero		1


	//   ....[70]....
        /*0548*/ 	.word	0x00004d30
        /*054c*/ 	.word	0x00000000
        /*0550*/ 	.word	0x00000000
        /*0554*/ 	.short	0x0101
        /*0556*/ 	.byte	0xff
	.zero		1


	//   ....[71]....
        /*0558*/ 	.word	0x00005790
        /*055c*/ 	.word	0x000000ff
        /*0560*/ 	.word	0x00000040
        /*0564*/ 	.short	0x010a
        /*0566*/ 	.byte	0x2c
	.zero		1


	//   ....[72]....
        /*0568*/ 	.word	0x000057a0
        /*056c*/ 	.word	0x00000016
        /*0570*/ 	.word	0x00000080
        /*0574*/ 	.short	0x010a
        /*0576*/ 	.byte	0xff
	.zero		1


	//   ....[73]....
        /*0578*/ 	.word	0x00005950
        /*057c*/ 	.word	0x000000ff
        /*0580*/ 	.word	0x00000040
        /*0584*/ 	.short	0x010a
        /*0586*/ 	.byte	0x2c
	.zero		1


	//   ....[74]....
        /*0588*/ 	.word	0x00005a30
        /*058c*/ 	.word	0x000000ff
        /*0590*/ 	.word	0x00000000
        /*0594*/ 	.short	0x0101
        /*0596*/ 	.byte	0x04
	.zero		1


	//   ....[75]....
        /*0598*/ 	.word	0x00005a90
        /*059c*/ 	.word	0x00000016
        /*05a0*/ 	.word	0x00000080
        /*05a4*/ 	.short	0x010a
        /*05a6*/ 	.byte	0xff
	.zero		1


	//   ....[76]....
        /*05a8*/ 	.word	0x00005e00
        /*05ac*/ 	.word	0x000000ff
        /*05b0*/ 	.word	0x00000000
        /*05b4*/ 	.short	0x0101
        /*05b6*/ 	.byte	0x04
	.zero		1


	//   ....[77]....
        /*05b8*/ 	.word	0x000066e0
        /*05bc*/ 	.word	0x00000000
        /*05c0*/ 	.word	0x000000d0
        /*05c4*/ 	.short	0x010a
        /*05c6*/ 	.byte	0xff
	.zero		1


	//   ....[78]....
        /*05c8*/ 	.word	0x00006740
        /*05cc*/ 	.word	0x00000000
        /*05d0*/ 	.word	0x00000020
        /*05d4*/ 	.short	0x010a
        /*05d6*/ 	.byte	0xff
	.zero		1


	//   ....[79]....
        /*05d8*/ 	.word	0x000067a0
        /*05dc*/ 	.word	0x00000000
        /*05e0*/ 	.word	0x00000020
        /*05e4*/ 	.short	0x010a
        /*05e6*/ 	.byte	0xff
	.zero		1


	//   ....[80]....
        /*05e8*/ 	.word	0x000067f0
        /*05ec*/ 	.word	0x00000003
        /*05f0*/ 	.word	0x00000060
        /*05f4*/ 	.short	0x010a
        /*05f6*/ 	.byte	0xff
	.zero		1


	//   ....[81]....
        /*05f8*/ 	.word	0x00006850
        /*05fc*/ 	.word	0x00000000
        /*0600*/ 	.word	0x00000000
        /*0604*/ 	.short	0x010a
        /*0606*/ 	.byte	0xff
	.zero		1


	//   ....[82]....
        /*0608*/ 	.word	0x000068b0
        /*060c*/ 	.word	0x00000000
        /*0610*/ 	.word	0x00000000
        /*0614*/ 	.short	0x010a
        /*0616*/ 	.byte	0xff
	.zero		1


	//   ....[83]....
        /*0618*/ 	.word	0x00006910
        /*061c*/ 	.word	0x00000000
        /*0620*/ 	.word	0x00000000
        /*0624*/ 	.short	0x010a
        /*0626*/ 	.byte	0xff
	.zero		1


	//   ....[84]....
        /*0628*/ 	.word	0x00006960
        /*062c*/ 	.word	0x00000002
        /*0630*/ 	.word	0x000000c0
        /*0634*/ 	.short	0x010a
        /*0636*/ 	.byte	0xff
	.zero		1


	//   ....[85]....
        /*0638*/ 	.word	0x000069c0
        /*063c*/ 	.word	0x00000002
        /*0640*/ 	.word	0x00000070
        /*0644*/ 	.short	0x010a
        /*0646*/ 	.byte	0xff
	.zero		1


	//   ....[86]....
        /*0648*/ 	.word	0x00006a10
        /*064c*/ 	.word	0x00000002
        /*0650*/ 	.word	0x00000060
        /*0654*/ 	.short	0x010a
        /*0656*/ 	.byte	0xff
	.zero		1


	//   ....[87]....
        /*0658*/ 	.word	0x00006a70
        /*065c*/ 	.word	0x00000000
        /*0660*/ 	.word	0x00000070
        /*0664*/ 	.short	0x010a
        /*0666*/ 	.byte	0xff
	.zero		1


	//   ....[88]....
        /*0668*/ 	.word	0x00006ac0
        /*066c*/ 	.word	0x00000000
        /*0670*/ 	.word	0x00000060
        /*0674*/ 	.short	0x010a
        /*0676*/ 	.byte	0xff
	.zero		1


	//   ....[89]....
        /*0678*/ 	.word	0x00006b20
        /*067c*/ 	.word	0x00000002
        /*0680*/ 	.word	0x000000a0
        /*0684*/ 	.short	0x010a
        /*0686*/ 	.byte	0xff
	.zero		1


	//   ....[90]....
        /*0688*/ 	.word	0x00006b80
        /*068c*/ 	.word	0x00000000
        /*0690*/ 	.word	0x00000000
        /*0694*/ 	.short	0x010a
        /*0696*/ 	.byte	0xff
	.zero		1


	//   ....[91]....
        /*0698*/ 	.word	0x00006be0
        /*069c*/ 	.word	0x00000000
        /*06a0*/ 	.word	0x00000000
        /*06a4*/ 	.short	0x010a
        /*06a6*/ 	.byte	0xff
	.zero		1


	//   ....[92]....
        /*06a8*/ 	.word	0x00006c40
        /*06ac*/ 	.word	0x00000000
        /*06b0*/ 	.word	0x00000000
        /*06b4*/ 	.short	0x010a
        /*06b6*/ 	.byte	0xff
	.zero		1


	//   ....[93]....
        /*06b8*/ 	.word	0x00006ca0
        /*06bc*/ 	.word	0x00000000
        /*06c0*/ 	.word	0x00000000
        /*06c4*/ 	.short	0x010a
        /*06c6*/ 	.byte	0xff
	.zero		1


	//   ....[94]....
        /*06c8*/ 	.word	0x00006d00
        /*06cc*/ 	.word	0x00000000
        /*06d0*/ 	.word	0x00000000
        /*06d4*/ 	.short	0x010a
        /*06d6*/ 	.byte	0xff
	.zero		1


	//   ....[95]....
        /*06d8*/ 	.word	0x00006d50
        /*06dc*/ 	.word	0x00000007
        /*06e0*/ 	.word	0x00000060
        /*06e4*/ 	.short	0x010a
        /*06e6*/ 	.byte	0xff
	.zero		1


	//   ....[96]....
        /*06e8*/ 	.word	0x00006db0
        /*06ec*/ 	.word	0x00000000
        /*06f0*/ 	.word	0x00000058
        /*06f4*/ 	.short	0x010a
        /*06f6*/ 	.byte	0xff
	.zero		1


	//   ....[97]....
        /*06f8*/ 	.word	0x00006e10
        /*06fc*/ 	.word	0x00000000
        /*0700*/ 	.word	0x00000048
        /*0704*/ 	.short	0x010a
        /*0706*/ 	.byte	0xff
	.zero		1


	//   ....[98]....
        /*0708*/ 	.word	0x00006e60
        /*070c*/ 	.word	0x00000003
        /*0710*/ 	.word	0x00000060
        /*0714*/ 	.short	0x010a
        /*0716*/ 	.byte	0xff
	.zero		1


	//   ....[99]....
        /*0718*/ 	.word	0x00006ec0
        /*071c*/ 	.word	0x00000000
        /*0720*/ 	.word	0x00000040
        /*0724*/ 	.short	0x010a
        /*0726*/ 	.byte	0xff
	.zero		1


	//   ....[100]....
        /*0728*/ 	.word	0x00006f10
        /*072c*/ 	.word	0x00000016
        /*0730*/ 	.word	0x00000080
        /*0734*/ 	.short	0x010a
        /*0736*/ 	.byte	0xff
	.zero		1


	//----- nvinfo : EIATTR_NUM_MBARRIERS
	.align		4
.L_47:
        /*0738*/ 	.byte	0x03, 0x38
        /*073a*/ 	.short	0x001c


	//----- nvinfo : EIATTR_EXIT_INSTR_OFFSETS
	.align		4
        /*073c*/ 	.byte	0x04, 0x1c
        /*073e*/ 	.short	(.L_49 - .L_48)


	//   ....[0]....
.L_48:
        /*0740*/ 	.word	0x00002890


	//   ....[1]....
        /*0744*/ 	.word	0x00002d80


	//   ....[2]....
        /*0748*/ 	.word	0x00002de0


	//   ....[3]....
        /*074c*/ 	.word	0x00003c70


	//   ....[4]....
        /*0750*/ 	.word	0x000048a0


	//   ....[5]....
        /*0754*/ 	.word	0x000048e0


	//   ....[6]....
        /*0758*/ 	.word	0x000066d0


	//----- nvinfo : EIATTR_MAX_THREADS
	.align		4
.L_49:
        /*075c*/ 	.byte	0x04, 0x05
        /*075e*/ 	.short	(.L_51 - .L_50)
.L_50:
        /*0760*/ 	.word	0x00000100
        /*0764*/ 	.word	0x00000001
        /*0768*/ 	.word	0x00000001


	//----- nvinfo : EIATTR_CRS_STACK_SIZE
	.align		4
.L_51:
        /*076c*/ 	.byte	0x04, 0x1e
        /*076e*/ 	.short	(.L_53 - .L_52)
.L_52:
        /*0770*/ 	.word	0x00000000


	//----- nvinfo : EIATTR_CBANK_PARAM_SIZE
	.align		4
.L_53:
        /*0774*/ 	.byte	0x03, 0x19
        /*0776*/ 	.short	0x0800


	//----- nvinfo : EIATTR_PARAM_CBANK
	.align		4
        /*0778*/ 	.byte	0x04, 0x0a
        /*077a*/ 	.short	(.L_55 - .L_54)
	.align		4
.L_54:
        /*077c*/ 	.word	index@(.nv.constant0._ZN7cutlass13device_kernelINS_4gemm6kernel13GemmUniversalIN4cute5tupleIJiiiiEEENS1_10collective13CollectiveMmaINS1_35MainloopSm100TmaUmmaWarpSpecializedILi4ELi2ELi4ENS5_IJNS4_1CILi1EEENSA_ILi2EEESB_EEEEENS5_IJNSA_ILi64EEESF_SF_EEENS_12float_e4m3_tENS5_IJlSB_lEEESH_SI_NS4_8TiledMMAINS4_8MMA_AtomIJNS4_10MMA_TraitsINS4_19SM100_MMA_F8F6F4_SSEJSH_SH_fSF_SF_NS4_17integral_constantINS4_4UMMA5MajorELSP_0EEESQ_NSN_INSO_7ScaleInELSR_0EEESS_EEEEEENS4_6LayoutINS5_IJSB_SB_SB_EEENS5_IJNSA_ILi0EEESX_SX_EEEEENS5_IJNS4_10UnderscoreES10_S10_EEEEENS4_23SM90_TMA_LOAD_MULTICASTENS4_14ComposedLayoutINS4_7SwizzleILi2ELi4ELi3EEENS4_18smem_ptr_flag_bitsILi8EEENSV_INS5_IJNSA_ILi8EEESF_EEENS5_IJSF_SB_EEEEEEEvNS4_8identityENS4_13SM90_TMA_LOADES1D_vS1E_EENS_8epilogue10collective18CollectiveEpilogueINS1H_23Sm100TmaWarpSpecializedILi1ELi1ELi32ELb0ELb0EEEJSG_NS5_IJNSV_ISF_SB_EES1M_EEESH_SI_SH_SI_NS1H_6fusion15FusionCallbacksIS1L_NS1O_17LinearCombinationISH_fSH_fLNS_15FloatRoundStyleE2EEESG_S1N_JEEENS4_5SM1004TMEM4LOAD26SM100_TMEM_LOAD_16dp32b32xES1F_S1D_NS4_39AutoVectorizingCopyWithAssumedAlignmentILi128EEENS4_14SM90_TMA_STOREES1D_S1Z_S1Z_EEEvvEEEEvNT_6ParamsE)
        /*0780*/ 	.short	0x0380
        /*0782*/ 	.short	0x0800


	//----- nvinfo : EIATTR_SW_WAR
	.align		4
.L_55:
        /*0784*/ 	.byte	0x04, 0x36
        /*0786*/ 	.short	(.L_57 - .L_56)
.L_56:
        /*0788*/ 	.word	0x00000008
.L_57:


//--------------------- .nv.callgraph             --------------------------
	.section	.nv.callgraph,"",@"SHT_CUDA_CALLGRAPH"
	.align	4
	.sectionentsize	8
	.align		4
        /*0000*/ 	.word	0x00000000
	.align		4
        /*0004*/ 	.word	0xffffffff
	.align		4
        /*0008*/ 	.word	index@(_ZN7cutlass13device_kernelINS_4gemm6kernel13GemmUniversalIN4cute5tupleIJiiiiEEENS1_10collective13CollectiveMmaINS1_35MainloopSm100TmaUmmaWarpSpecializedILi4ELi2ELi4ENS5_IJNS4_1CILi1EEENSA_ILi2EEESB_EEEEENS5_IJNSA_ILi64EEESF_SF_EEENS_12float_e4m3_tENS5_IJlSB_lEEESH_SI_NS4_8TiledMMAINS4_8MMA_AtomIJNS4_10MMA_TraitsINS4_19SM100_MMA_F8F6F4_SSEJSH_SH_fSF_SF_NS4_17integral_constantINS4_4UMMA5MajorELSP_0EEESQ_NSN_INSO_7ScaleInELSR_0EEESS_EEEEEENS4_6LayoutINS5_IJSB_SB_SB_EEENS5_IJNSA_ILi0EEESX_SX_EEEEENS5_IJNS4_10UnderscoreES10_S10_EEEEENS4_23SM90_TMA_LOAD_MULTICASTENS4_14ComposedLayoutINS4_7SwizzleILi2ELi4ELi3EEENS4_18smem_ptr_flag_bitsILi8EEENSV_INS5_IJNSA_ILi8EEESF_EEENS5_IJSF_SB_EEEEEEEvNS4_8identityENS4_13SM90_TMA_LOADES1D_vS1E_EENS_8epilogue10collective18CollectiveEpilogueINS1H_23Sm100TmaWarpSpecializedILi1ELi1ELi32ELb0ELb0EEEJSG_NS5_IJNSV_ISF_SB_EES1M_EEESH_SI_SH_SI_NS1H_6fusion15FusionCallbacksIS1L_NS1O_17LinearCombinationISH_fSH_fLNS_15FloatRoundStyleE2EEESG_S1N_JEEENS4_5SM1004TMEM4LOAD26SM100_TMEM_LOAD_16dp32b32xES1F_S1D_NS4_39AutoVectorizingCopyWithAssumedAlignmentILi128EEENS4_14SM90_TMA_STOREES1D_S1Z_S1Z_EEEvvEEEEvNT_6ParamsE)
	.align		4
        /*000c*/ 	.word	index@(__assertfail)
	.align		4
        /*0010*/ 	.word	0x00000000
	.align		4
        /*0014*/ 	.word	0xfffffffe
	.align		4
        /*0018*/ 	.word	0x00000000
	.align		4
        /*001c*/ 	.word	0xfffffffd
	.align		4
        /*0020*/ 	.word	0x00000000
	.align		4
        /*0024*/ 	.word	0xfffffffc


//--------------------- .nv.constant4             --------------------------
	.section	.nv.constant4,"a",@progbits
	.align	8
	.align		8
.nv.constant4:
        /*0000*/ 	.dword	__assertfail
	.align		8
        /*0008*/ 	.dword	__unnamed_1
	.align		8
        /*0010*/ 	.dword	__unnamed_2
	.align		8
        /*0018*/ 	.dword	_ZN39_INTERNAL_0ebaad57_4_k_cu_2800ca7c_79594cuda3std3__45__cpo5beginE
	.align		8
        /*0020*/ 	.dword	_ZN39_INTERNAL_0ebaad57_4_k_cu_2800ca7c_79594cuda3std3__45__cpo3endE
	.align		8
        /*0028*/ 	.dword	_ZN39_INTERNAL_0ebaad57_4_k_cu_2800ca7c_79594cuda3std3__45__cpo6cbeginE
	.align		8
        /*0030*/ 	.dword	_ZN39_INTERNAL_0ebaad57_4_k_cu_2800ca7c_79594cuda3std3__45__cpo4cendE
	.align		8
        /*0038*/ 	.dword	_ZN39_INTERNAL_0ebaad57_4_k_cu_2800ca7c_79594cuda3std3__441_GLOBAL__N__0ebaad57_4_k_cu_2800ca7c_79596ignoreE
	.align		8
        /*0040*/ 	.dword	_ZN39_INTERNAL_0ebaad57_4_k_cu_2800ca7c_79594cuda3std3__419piecewise_constructE
	.align		8
        /*0048*/ 	.dword	_ZN39_INTERNAL_0ebaad57_4_k_cu_2800ca7c_79594cuda3std3__48in_placeE
	.align		8
        /*0050*/ 	.dword	_ZN39_INTERNAL_0ebaad57_4_k_cu_2800ca7c_79594cuda3std6ranges3__45__cpo4swapE
	.align		8
        /*0058*/ 	.dword	_ZN39_INTERNAL_0ebaad57_4_k_cu_2800ca7c_79594cuda3std6ranges3__45__cpo9iter_moveE
	.align		8
        /*0060*/ 	.dword	_ZN39_INTERNAL_0ebaad57_4_k_cu_2800ca7c_79594cute7productE
	.align		8
        /*0068*/ 	.dword	_ZN39_INTERNAL_0ebaad57_4_k_cu_2800ca7c_79594cute1_E
	.align		8
        /*0070*/ 	.dword	$str$25
	.align		8
        /*0078*/ 	.dword	$str$26
	.align		8
        /*0080*/ 	.dword	$str$27
	.align		8
        /*0088*/ 	.dword	$str$28


//--------------------- .text._ZN7cutlass13device_kernelINS_4gemm6kernel13GemmUniversalIN4cute5tupleIJiiiiEEENS1_10collective13CollectiveMmaINS1_35MainloopSm100TmaUmmaWarpSpecializedILi4ELi2ELi4ENS5_IJNS4_1CILi1EEENSA_ILi2EEESB_EEEEENS5_IJNSA_ILi64EEESF_SF_EEENS_12float_e4m3_tENS5_IJlSB_lEEESH_SI_NS4_8TiledMMAINS4_8MMA_AtomIJNS4_10MMA_TraitsINS4_19SM100_MMA_F8F6F4_SSEJSH_SH_fSF_SF_NS4_17integral_constantINS4_4UMMA5MajorELSP_0EEESQ_NSN_INSO_7ScaleInELSR_0EEESS_EEEEEENS4_6LayoutINS5_IJSB_SB_SB_EEENS5_IJNSA_ILi0EEESX_SX_EEEEENS5_IJNS4_10UnderscoreES10_S10_EEEEENS4_23SM90_TMA_LOAD_MULTICASTENS4_14ComposedLayoutINS4_7SwizzleILi2ELi4ELi3EEENS4_18smem_ptr_flag_bitsILi8EEENSV_INS5_IJNSA_ILi8EEESF_EEENS5_IJSF_SB_EEEEEEEvNS4_8identityENS4_13SM90_TMA_LOADES1D_vS1E_EENS_8epilogue10collective18CollectiveEpilogueINS1H_23Sm100TmaWarpSpecializedILi1ELi1ELi32ELb0ELb0EEEJSG_NS5_IJNSV_ISF_SB_EES1M_EEESH_SI_SH_SI_NS1H_6fusion15FusionCallbacksIS1L_NS1O_17LinearCombinationISH_fSH_fLNS_15FloatRoundStyleE2EEESG_S1N_JEEENS4_5SM1004TMEM4LOAD26SM100_TMEM_LOAD_16dp32b32xES1F_S1D_NS4_39AutoVectorizingCopyWithAssumedAlignmentILi128EEENS4_14SM90_TMA_STOREES1D_S1Z_S1Z_EEEvvEEEEvNT_6ParamsE --------------------------
	.section	.text._ZN7cutlass13device_kernelINS_4gemm6kernel13GemmUniversalIN4cute5tupleIJiiiiEEENS1_10collective13CollectiveMmaINS1_35MainloopSm100TmaUmmaWarpSpecializedILi4ELi2ELi4ENS5_IJNS4_1CILi1EEENSA_ILi2EEESB_EEEEENS5_IJNSA_ILi64EEESF_SF_EEENS_12float_e4m3_tENS5_IJlSB_lEEESH_SI_NS4_8TiledMMAINS4_8MMA_AtomIJNS4_10MMA_TraitsINS4_19SM100_MMA_F8F6F4_SSEJSH_SH_fSF_SF_NS4_17integral_constantINS4_4UMMA5MajorELSP_0EEESQ_NSN_INSO_7ScaleInELSR_0EEESS_EEEEEENS4_6LayoutINS5_IJSB_SB_SB_EEENS5_IJNSA_ILi0EEESX_SX_EEEEENS5_IJNS4_10UnderscoreES10_S10_EEEEENS4_23SM90_TMA_LOAD_MULTICASTENS4_14ComposedLayoutINS4_7SwizzleILi2ELi4ELi3EEENS4_18smem_ptr_flag_bitsILi8EEENSV_INS5_IJNSA_ILi8EEESF_EEENS5_IJSF_SB_EEEEEEEvNS4_8identityENS4_13SM90_TMA_LOADES1D_vS1E_EENS_8epilogue10collective18CollectiveEpilogueINS1H_23Sm100TmaWarpSpecializedILi1ELi1ELi32ELb0ELb0EEEJSG_NS5_IJNSV_ISF_SB_EES1M_EEESH_SI_SH_SI_NS1H_6fusion15FusionCallbacksIS1L_NS1O_17LinearCombinationISH_fSH_fLNS_15FloatRoundStyleE2EEESG_S1N_JEEENS4_5SM1004TMEM4LOAD26SM100_TMEM_LOAD_16dp32b32xES1F_S1D_NS4_39AutoVectorizingCopyWithAssumedAlignmentILi128EEENS4_14SM90_TMA_STOREES1D_S1Z_S1Z_EEEvvEEEEvNT_6ParamsE,"ax",@progbits
	.align	128
.text._ZN7cutlass13device_kernelINS_4gemm6kernel13GemmUniversalIN4cute5tupleIJiiiiEEENS1_10collective13CollectiveMmaINS1_35MainloopSm100TmaUmmaWarpSpecializedILi4ELi2ELi4ENS5_IJNS4_1CILi1EEENSA_ILi2EEESB_EEEEENS5_IJNSA_ILi64EEESF_SF_EEENS_12float_e4m3_tENS5_IJlSB_lEEESH_SI_NS4_8TiledMMAINS4_8MMA_AtomIJNS4_10MMA_TraitsINS4_19SM100_MMA_F8F6F4_SSEJSH_SH_fSF_SF_NS4_17integral_constantINS4_4UMMA5MajorELSP_0EEESQ_NSN_INSO_7ScaleInELSR_0EEESS_EEEEEENS4_6LayoutINS5_IJSB_SB_SB_EEENS5_IJNSA_ILi0EEESX_SX_EEEEENS5_IJNS4_10UnderscoreES10_S10_EEEEENS4_23SM90_TMA_LOAD_MULTICASTENS4_14ComposedLayoutINS4_7SwizzleILi2ELi4ELi3EEENS4_18smem_ptr_flag_bitsILi8EEENSV_INS5_IJNSA_ILi8EEESF_EEENS5_IJSF_SB_EEEEEEEvNS4_8identityENS4_13SM90_TMA_LOADES1D_vS1E_EENS_8epilogue10collective18CollectiveEpilogueINS1H_23Sm100TmaWarpSpecializedILi1ELi1ELi32ELb0ELb0EEEJSG_NS5_IJNSV_ISF_SB_EES1M_EEESH_SI_SH_SI_NS1H_6fusion15FusionCallbacksIS1L_NS1O_17LinearCombinationISH_fSH_fLNS_15FloatRoundStyleE2EEESG_S1N_JEEENS4_5SM1004TMEM4LOAD26SM100_TMEM_LOAD_16dp32b32xES1F_S1D_NS4_39AutoVectorizingCopyWithAssumedAlignmentILi128EEENS4_14SM90_TMA_STOREES1D_S1Z_S1Z_EEEvvEEEEvNT_6ParamsE:
        .type           _ZN7cutlass13device_kernelINS_4gemm6kernel13GemmUniversalIN4cute5tupleIJiiiiEEENS1_10collective13CollectiveMmaINS1_35MainloopSm100TmaUmmaWarpSpecializedILi4ELi2ELi4ENS5_IJNS4_1CILi1EEENSA_ILi2EEESB_EEEEENS5_IJNSA_ILi64EEESF_SF_EEENS_12float_e4m3_tENS5_IJlSB_lEEESH_SI_NS4_8TiledMMAINS4_8MMA_AtomIJNS4_10MMA_TraitsINS4_19SM100_MMA_F8F6F4_SSEJSH_SH_fSF_SF_NS4_17integral_constantINS4_4UMMA5MajorELSP_0EEESQ_NSN_INSO_7ScaleInELSR_0EEESS_EEEEEENS4_6LayoutINS5_IJSB_SB_SB_EEENS5_IJNSA_ILi0EEESX_SX_EEEEENS5_IJNS4_10UnderscoreES10_S10_EEEEENS4_23SM90_TMA_LOAD_MULTICASTENS4_14ComposedLayoutINS4_7SwizzleILi2ELi4ELi3EEENS4_18smem_ptr_flag_bitsILi8EEENSV_INS5_IJNSA_ILi8EEESF_EEENS5_IJSF_SB_EEEEEEEvNS4_8identityENS4_13SM90_TMA_LOADES1D_vS1E_EENS_8epilogue10collective18CollectiveEpilogueINS1H_23Sm100TmaWarpSpecializedILi1ELi1ELi32ELb0ELb0EEEJSG_NS5_IJNSV_ISF_SB_EES1M_EEESH_SI_SH_SI_NS1H_6fusion15FusionCallbacksIS1L_NS1O_17LinearCombinationISH_fSH_fLNS_15FloatRoundStyleE2EEESG_S1N_JEEENS4_5SM1004TMEM4LOAD26SM100_TMEM_LOAD_16dp32b32xES1F_S1D_NS4_39AutoVectorizingCopyWithAssumedAlignmentILi128EEENS4_14SM90_TMA_STOREES1D_S1Z_S1Z_EEEvvEEEEvNT_6ParamsE,@function
        .size           _ZN7cutlass13device_kernelINS_4gemm6kernel13GemmUniversalIN4cute5tupleIJiiiiEEENS1_10collective13CollectiveMmaINS1_35MainloopSm100TmaUmmaWarpSpecializedILi4ELi2ELi4ENS5_IJNS4_1CILi1EEENSA_ILi2EEESB_EEEEENS5_IJNSA_ILi64EEESF_SF_EEENS_12float_e4m3_tENS5_IJlSB_lEEESH_SI_NS4_8TiledMMAINS4_8MMA_AtomIJNS4_10MMA_TraitsINS4_19SM100_MMA_F8F6F4_SSEJSH_SH_fSF_SF_NS4_17integral_constantINS4_4UMMA5MajorELSP_0EEESQ_NSN_INSO_7ScaleInELSR_0EEESS_EEEEEENS4_6LayoutINS5_IJSB_SB_SB_EEENS5_IJNSA_ILi0EEESX_SX_EEEEENS5_IJNS4_10UnderscoreES10_S10_EEEEENS4_23SM90_TMA_LOAD_MULTICASTENS4_14ComposedLayoutINS4_7SwizzleILi2ELi4ELi3EEENS4_18smem_ptr_flag_bitsILi8EEENSV_INS5_IJNSA_ILi8EEESF_EEENS5_IJSF_SB_EEEEEEEvNS4_8identityENS4_13SM90_TMA_LOADES1D_vS1E_EENS_8epilogue10collective18CollectiveEpilogueINS1H_23Sm100TmaWarpSpecializedILi1ELi1ELi32ELb0ELb0EEEJSG_NS5_IJNSV_ISF_SB_EES1M_EEESH_SI_SH_SI_NS1H_6fusion15FusionCallbacksIS1L_NS1O_17LinearCombinationISH_fSH_fLNS_15FloatRoundStyleE2EEESG_S1N_JEEENS4_5SM1004TMEM4LOAD26SM100_TMEM_LOAD_16dp32b32xES1F_S1D_NS4_39AutoVectorizingCopyWithAssumedAlignmentILi128EEENS4_14SM90_TMA_STOREES1D_S1Z_S1Z_EEEvvEEEEvNT_6ParamsE,(.L_x_135 - _ZN7cutlass13device_kernelINS_4gemm6kernel13GemmUniversalIN4cute5tupleIJiiiiEEENS1_10collective13CollectiveMmaINS1_35MainloopSm100TmaUmmaWarpSpecializedILi4ELi2ELi4ENS5_IJNS4_1CILi1EEENSA_ILi2EEESB_EEEEENS5_IJNSA_ILi64EEESF_SF_EEENS_12float_e4m3_tENS5_IJlSB_lEEESH_SI_NS4_8TiledMMAINS4_8MMA_AtomIJNS4_10MMA_TraitsINS4_19SM100_MMA_F8F6F4_SSEJSH_SH_fSF_SF_NS4_17integral_constantINS4_4UMMA5MajorELSP_0EEESQ_NSN_INSO_7ScaleInELSR_0EEESS_EEEEEENS4_6LayoutINS5_IJSB_SB_SB_EEENS5_IJNSA_ILi0EEESX_SX_EEEEENS5_IJNS4_10UnderscoreES10_S10_EEEEENS4_23SM90_TMA_LOAD_MULTICASTENS4_14ComposedLayoutINS4_7SwizzleILi2ELi4ELi3EEENS4_18smem_ptr_flag_bitsILi8EEENSV_INS5_IJNSA_ILi8EEESF_EEENS5_IJSF_SB_EEEEEEEvNS4_8identityENS4_13SM90_TMA_LOADES1D_vS1E_EENS_8epilogue10collective18CollectiveEpilogueINS1H_23Sm100TmaWarpSpecializedILi1ELi1ELi32ELb0ELb0EEEJSG_NS5_IJNSV_ISF_SB_EES1M_EEESH_SI_SH_SI_NS1H_6fusion15FusionCallbacksIS1L_NS1O_17LinearCombinationISH_fSH_fLNS_15FloatRoundStyleE2EEESG_S1N_JEEENS4_5SM1004TMEM4LOAD26SM100_TMEM_LOAD_16dp32b32xES1F_S1D_NS4_39AutoVectorizingCopyWithAssumedAlignmentILi128EEENS4_14SM90_TMA_STOREES1D_S1Z_S1Z_EEEvvEEEEvNT_6ParamsE)
        .other          _ZN7cutlass13device_kernelINS_4gemm6kernel13GemmUniversalIN4cute5tupleIJiiiiEEENS1_10collective13CollectiveMmaINS1_35MainloopSm100TmaUmmaWarpSpecializedILi4ELi2ELi4ENS5_IJNS4_1CILi1EEENSA_ILi2EEESB_EEEEENS5_IJNSA_ILi64EEESF_SF_EEENS_12float_e4m3_tENS5_IJlSB_lEEESH_SI_NS4_8TiledMMAINS4_8MMA_AtomIJNS4_10MMA_TraitsINS4_19SM100_MMA_F8F6F4_SSEJSH_SH_fSF_SF_NS4_17integral_constantINS4_4UMMA5MajorELSP_0EEESQ_NSN_INSO_7ScaleInELSR_0EEESS_EEEEEENS4_6LayoutINS5_IJSB_SB_SB_EEENS5_IJNSA_ILi0EEESX_SX_EEEEENS5_IJNS4_10UnderscoreES10_S10_EEEEENS4_23SM90_TMA_LOAD_MULTICASTENS4_14ComposedLayoutINS4_7SwizzleILi2ELi4ELi3EEENS4_18smem_ptr_flag_bitsILi8EEENSV_INS5_IJNSA_ILi8EEESF_EEENS5_IJSF_SB_EEEEEEEvNS4_8identityENS4_13SM90_TMA_LOADES1D_vS1E_EENS_8epilogue10collective18CollectiveEpilogueINS1H_23Sm100TmaWarpSpecializedILi1ELi1ELi32ELb0ELb0EEEJSG_NS5_IJNSV_ISF_SB_EES1M_EEESH_SI_SH_SI_NS1H_6fusion15FusionCallbacksIS1L_NS1O_17LinearCombinationISH_fSH_fLNS_15FloatRoundStyleE2EEESG_S1N_JEEENS4_5SM1004TMEM4LOAD26SM100_TMEM_LOAD_16dp32b32xES1F_S1D_NS4_39AutoVectorizingCopyWithAssumedAlignmentILi128EEENS4_14SM90_TMA_STOREES1D_S1Z_S1Z_EEEvvEEEEvNT_6ParamsE,@"STO_CUDA_ENTRY STV_DEFAULT"
_ZN7cutlass13device_kernelINS_4gemm6kernel13GemmUniversalIN4cute5tupleIJiiiiEEENS1_10collective13CollectiveMmaINS1_35MainloopSm100TmaUmmaWarpSpecializedILi4ELi2ELi4ENS5_IJNS4_1CILi1EEENSA_ILi2EEESB_EEEEENS5_IJNSA_ILi64EEESF_SF_EEENS_12float_e4m3_tENS5_IJlSB_lEEESH_SI_NS4_8TiledMMAINS4_8MMA_AtomIJNS4_10MMA_TraitsINS4_19SM100_MMA_F8F6F4_SSEJSH_SH_fSF_SF_NS4_17integral_constantINS4_4UMMA5MajorELSP_0EEESQ_NSN_INSO_7ScaleInELSR_0EEESS_EEEEEENS4_6LayoutINS5_IJSB_SB_SB_EEENS5_IJNSA_ILi0EEESX_SX_EEEEENS5_IJNS4_10UnderscoreES10_S10_EEEEENS4_23SM90_TMA_LOAD_MULTICASTENS4_14ComposedLayoutINS4_7SwizzleILi2ELi4ELi3EEENS4_18smem_ptr_flag_bitsILi8EEENSV_INS5_IJNSA_ILi8EEESF_EEENS5_IJSF_SB_EEEEEEEvNS4_8identityENS4_13SM90_TMA_LOADES1D_vS1E_EENS_8epilogue10collective18CollectiveEpilogueINS1H_23Sm100TmaWarpSpecializedILi1ELi1ELi32ELb0ELb0EEEJSG_NS5_IJNSV_ISF_SB_EES1M_EEESH_SI_SH_SI_NS1H_6fusion15FusionCallbacksIS1L_NS1O_17LinearCombinationISH_fSH_fLNS_15FloatRoundStyleE2EEESG_S1N_JEEENS4_5SM1004TMEM4LOAD26SM100_TMEM_LOAD_16dp32b32xES1F_S1D_NS4_39AutoVectorizingCopyWithAssumedAlignmentILi128EEENS4_14SM90_TMA_STOREES1D_S1Z_S1Z_EEEvvEEEEvNT_6ParamsE:
[----:B------:R-:W1:Y:S01]  /*0000*/  LDC R1, c[0x0][0x37c] ;  /* 0x0000df00ff017b82 */ /* 0x000e620000000800 */
[----:B------:R-:W2:Y:S01]  /*0010*/  S2R R76, SR_TID.X ;  /* 0x00000000004c7919 */ /* 0x000ea20000002100 */
[----:B------:R-:W3:Y:S01]  /*0020*/  LDCU.64 UR8, c[0x0][0x890] ;  /* 0x00011200ff0877ac */ /* 0x000ee20008000a00 */
[----:B------:R-:W-:Y:S02]  /*0030*/  PRMT R79, RZ, 0x7610, R79 ;  /* 0x00007610ff4f7816 */ /* 0x000fe4000000004f */
[----:B------:R-:W-:Y:S01]  /*0040*/  ELECT P3, URZ, PT ;  /* 0x0000000000ff782f */ /* 0x000fe20003860000 */
[----:B---3--:R-:W-:-:S04]  /*0050*/  UISETP.NE.U32.AND UP0, UPT, UR8, URZ, UPT ;  /* 0x000000ff0800728c */ /* 0x008fc8000bf05070 */
[----:B------:R-:W-:Y:S01]  /*0060*/  UISETP.NE.AND.EX UP0, UPT, UR9, URZ, UPT, UP0 ;  /* 0x000000ff0900728c */ /* 0x000fe2000bf05300 */
[----:B--2---:R-:W-:-:S05]  /*0070*/  SHF.R.U32.HI R80, RZ, 0x5, R76 ;  /* 0x00000005ff507819 */ /* 0x004fca000001164c */
[----:B------:R-:W2:Y:S02]  /*0080*/  SHFL.IDX PT, R0, R80, RZ, 0x1f ;  /* 0x00001fff50007589 */ /* 0x000ea400000e0000 */
[----:B--2---:R-:W-:Y:S01]  /*0090*/  R2UR UR22, R0 ;  /* 0x00000000001672ca */ /* 0x004fe200000e0000 */
[----:B-1----:R-:W-:-:S14]  /*00a0*/  BRA.U UP0, `(.L_x_0) ;  /* 0x0000000100307547 */ /* 0x002fdc000b800000 */
[----:B------:R-:W1:Y:S02]  /*00b0*/  LDCU.64 UR4, c[0x0][0x888] ;  /* 0x00011100ff0477ac */ /* 0x000e640008000a00 */
[----:B-1----:R-:W-:-:S04]  /*00c0*/  UISETP.NE.U32.AND UP0, UPT, UR4, URZ, UPT ;  /* 0x000000ff0400728c */ /* 0x002fc8000bf05070 */
[----:B------:R-:W-:-:S09]  /*00d0*/  UISETP.NE.AND.EX UP0, UPT, UR5, URZ, UPT, UP0 ;  /* 0x000000ff0500728c */ /* 0x000fd2000bf05300 */
[----:B------:R-:W-:Y:S05]  /*00e0*/  BRA.U !UP0, `(.L_x_1) ;  /* 0x0000000108147547 */ /* 0x000fea000b800000 */
[----:B------:R-:W1:Y:S01]  /*00f0*/  LDC.64 R2, c[0x0][0x888] ;  /* 0x00022200ff027b82 */ /* 0x000e620000000a00 */
[----:B------:R-:W1:Y:S02]  /*0100*/  LDCU.64 UR4, c[0x0][0x358] ;  /* 0x00006b00ff0477ac */ /* 0x000e640008000a00 */
[----:B-1----:R1:W5:Y:S01]  /*0110*/  LDG.E R39, desc[UR4][R2.64] ;  /* 0x0000000402277981 */ /* 0x002362000c1e1900 */
[----:B------:R-:W-:Y:S01]  /*0120*/  HFMA2 R79, -RZ, RZ, 0, 5.9604644775390625e-08 ;  /* 0x00000001ff4f7431 */ /* 0x000fe200000001ff */
[----:B------:R-:W-:Y:S05]  /*0130*/  BRA `(.L_x_0) ;  /* 0x00000000000c7947 */ /* 0x000fea0003800000 */
.L_x_1:
[----:B------:R-:W1:Y:S01]  /*0140*/  LDCU UR4, c[0x0][0x880] ;  /* 0x00011000ff0477ac */ /* 0x000e620008000800 */
[----:B------:R-:W-:Y:S01]  /*0150*/  HFMA2 R79, -RZ, RZ, 0, 5.9604644775390625e-08 ;  /* 0x00000001ff4f7431 */ /* 0x000fe200000001ff */
[----:B-1----:R-:W-:-:S07]  /*0160*/  MOV R39, UR4 ;  /* 0x0000000400277c02 */ /* 0x002fce0008000f00 */
.L_x_0:
[----:B------:R-:W2:Y:S02]  /*0170*/  LDCU.64 UR4, c[0x0][0x8b0] ;  /* 0x00011600ff0477ac */ /* 0x000ea40008000a00 */
[----:B--2---:R-:W-:-:S04]  /*0180*/  UISETP.NE.U32.AND UP0, UPT, UR4, URZ, UPT ;  /* 0x000000ff0400728c */ /* 0x004fc8000bf05070 */
[----:B------:R-:W-:-:S09]  /*0190*/  UISETP.NE.AND.EX UP0, UPT, UR5, URZ, UPT, UP0 ;  /* 0x000000ff0500728c */ /* 0x000fd2000bf05300 */
[----:B------:R-:W-:Y:S05]  /*01a0*/  BRA.U UP0, `(.L_x_2) ;  /* 0x0000000100287547 */ /* 0x000fea000b800000 */
[----:B------:R-:W2:Y:S02]  /*01b0*/  LDCU.64 UR4, c[0x0][0x8a8] ;  /* 0x00011500ff0477ac */ /* 0x000ea40008000a00 */
[----:B--2---:R-:W-:-:S04]  /*01c0*/  UISETP.NE.U32.AND UP0, UPT, UR4, URZ, UPT ;  /* 0x000000ff0400728c */ /* 0x004fc8000bf05070 */
[----:B------:R-:W-:-:S09]  /*01d0*/  UISETP.NE.AND.EX UP0, UPT, UR5, URZ, UPT, UP0 ;  /* 0x000000ff0500728c */ /* 0x000fd2000bf05300 */
[----:B------:R-:W-:Y:S05]  /*01e0*/  BRA.U !UP0, `(.L_x_3) ;  /* 0x0000000108107547 */ /* 0x000fea000b800000 */
[----:B-1----:R-:W1:Y:S01]  /*01f0*/  LDC.64 R2, c[0x0][0x8a8] ;  /* 0x00022a00ff027b82 */ /* 0x002e620000000a00 */
[----:B------:R-:W1:Y:S02]  /*0200*/  LDCU.64 UR4, c[0x0][0x358] ;  /* 0x00006b00ff0477ac */ /* 0x000e640008000a00 */
[----:B-1----:R2:W5:Y:S01]  /*0210*/  LDG.E R38, desc[UR4][R2.64] ;  /* 0x0000000402267981 */ /* 0x002562000c1e1900 */
[----:B------:R-:W-:Y:S05]  /*0220*/  BRA `(.L_x_2) ;  /* 0x0000000000087947 */ /* 0x000fea0003800000 */
.L_x_3:
[----:B------:R-:W2:Y:S02]  /*0230*/  LDCU UR4, c[0x0][0x8a0] ;  /* 0x00011400ff0477ac */ /* 0x000ea40008000800 */
[----:B--2---:R-:W-:Y:S02]  /*0240*/  MOV R38, UR4 ;  /* 0x0000000400267c02 */ /* 0x004fe40008000f00 */
.L_x_2:
[----:B------:R-:W-:Y:S01]  /*0250*/  IMAD.U32 R0, RZ, RZ, UR22 ;  /* 0x00000016ff007e24 */ /* 0x000fe2000f8e00ff */
[----:B------:R-:W-:Y:S04]  /*0260*/  BSSY.RECONVERGENT B0, `(.L_x_4) ;  /* 0x000000c000007945 */ /* 0x000fe80003800200 */
[C---:B------:R-:W-:Y:S02]  /*0270*/  ISETP.NE.OR P1, PT, R0.reuse, 0x1, !P3 ;  /* 0x000000010000780c */ /* 0x040fe40005f25670 */
[----:B------:R-:W-:-:S11]  /*0280*/  ISETP.NE.OR P0, PT, R0, 0x3, !P3 ;  /* 0x000000030000780c */ /* 0x000fd60005f05670 */
[----:B------:R-:W-:Y:S05]  /*0290*/  @P1 BRA `(.L_x_5) ;  /* 0x0000000000201947 */ /* 0x000fea0003800000 */
[----:B------:R-:W3:Y:S02]  /*02a0*/  LDCU.64 UR4, c[0x0][0x348] ;  /* 0x00006900ff0477ac */ /* 0x000ee40008000a00 */
[----:B---3--:R-:W-:Y:S02]  /*02b0*/  UIADD3 UR6, UP1, UPT, UR4, 0x80, URZ ;  /* 0x0000008004067890 */ /* 0x008fe4000ff3e0ff */
[----:B------:R-:W-:Y:S02]  /*02c0*/  UIADD3 UR4, UP0, UPT, UR4, 0x180, URZ ;  /* 0x0000018004047890 */ /* 0x000fe4000ff1e0ff */
[----:B------:R-:W-:Y:S02]  /*02d0*/  UIADD3.X UR7, UPT, UPT, URZ, UR5, URZ, UP1, !UPT ;  /* 0x00000005ff077290 */ /* 0x000fe40008ffe4ff */
[----:B------:R-:W-:-:S07]  /*02e0*/  UIADD3.X UR5, UPT, UPT, URZ, UR5, URZ, UP0, !UPT ;  /* 0x00000005ff057290 */ /* 0x000fce00087fe4ff */
[----:B------:R3:W-:Y:S02]  /*02f0*/  UTMACCTL.PF [UR6] ;  /* 0x00000000060079b9 */ /* 0x0007e40008040000 */
[----:B------:R3:W-:Y:S02]  /*0300*/  UTMACCTL.PF [UR4] ;  /* 0x00000000040079b9 */ /* 0x0007e40008040000 */
[----:B---3--:R-:W-:Y:S01]  /*0310*/  NOP ;  /* 0x0000000000007918 */ /* 0x008fe20000000000 */
.L_x_5:
[----:B------:R-:W-:Y:S05]  /*0320*/  BSYNC.RECONVERGENT B0 ;  /* 0x0000000000007941 */ /* 0x000fea0003800200 */
.L_x_4:
[----:B------:R-:W-:Y:S04]  /*0330*/  BSSY.RECONVERGENT B0, `(.L_x_6) ;  /* 0x000000a000007945 */ /* 0x000fe80003800200 */
        /* <DEDUP_REMOVED lines=9> */
.L_x_7:
[----:B------:R-:W-:Y:S05]  /*03d0*/  BSYNC.RECONVERGENT B0 ;  /* 0x0000000000007941 */ /* 0x000fea0003800200 */
.L_x_6:
[----:B------:R-:W3:Y:S01]  /*03e0*/  LDCU.64 UR4, c[0x0][0x888] ;  /* 0x00011100ff0477ac */ /* 0x000ee20008000a00 */
[----:B------:R-:W-:Y:S02]  /*03f0*/  UISETP.EQ.U32.AND UP1, UPT, UR8, URZ, UPT ;  /* 0x000000ff0800728c */ /* 0x000fe4000bf22070 */
[----:B------:R-:W-:Y:S02]  /*0400*/  UPLOP3.LUT UP3, UPT, UPT, UPT, UPT, 0x80, 0x8 ;  /* 0x000000000008789c */ /* 0x000fe40003f6f070 */
[----:B---3--:R-:W-:-:S04]  /*0410*/  UISETP.NE.U32.AND UP0, UPT, UR4, URZ, UPT ;  /* 0x000000ff0400728c */ /* 0x008fc8000bf05070 */
[----:B------:R-:W-:-:S04]  /*0420*/  UISETP.NE.AND.EX UP0, UPT, UR5, URZ, UPT, UP0 ;  /* 0x000000ff0500728c */ /* 0x000fc8000bf05300 */
[----:B------:R-:W-:-:S04]  /*0430*/  UISETP.EQ.OR.EX UP2, UPT, UR9, URZ, !UP0, UP1 ;  /* 0x000000ff0900728c */ /* 0x000fc8000c742710 */
[----:B------:R-:W-:-:S05]  /*0440*/  UP2UR UR61, UPR, URZ, 0x4 ;  /* 0x00000004ff3d7883 */ /* 0x000fca0008000000 */
[----:B------:R-:W-:Y:S07]  /*0450*/  BRA.U !UP2, `(.L_x_8) ;  /* 0x000000010a207547 */ /* 0x000fee000b800000 */
[----:B------:R-:W-:Y:S01]  /*0460*/  UISETP.NE.U32.AND UP1, UPT, UR8, URZ, UPT ;  /* 0x000000ff0800728c */ /* 0x000fe2000bf25070 */
[----:B-----5:R-:W-:Y:S01]  /*0470*/  FSETP.NEU.AND P0, PT, R39, RZ, PT ;  /* 0x000000ff2700720b */ /* 0x020fe20003f0d000 */
[----:B------:R-:W-:Y:S02]  /*0480*/  USEL UR4, URZ, 0xffffffff, UP0 ;  /* 0xffffffffff047887 */ /* 0x000fe40008000000 */
[----:B------:R-:W-:-:S10]  /*0490*/  UISETP.NE.AND.EX UP1, UPT, UR9, URZ, UPT, UP1 ;  /* 0x000000ff0900728c */ /* 0x000fd4000bf25310 */
[----:B------:R-:W-:Y:S01]  /*04a0*/  VOTEU.ANY UP0, P0 ;  /* 0x0000000000ff7886 */ /* 0x000fe20000000100 */
[----:B------:R-:W-:-:S04]  /*04b0*/  @!UP1 USEL UR4, URZ, 0xffffffff, UP0 ;  /* 0xffffffffff049887 */ /* 0x000fc80008000000 */
[----:B------:R-:W-:-:S04]  /*04c0*/  ULOP3.LUT UR4, UR4, 0x1, URZ, 0xc0, !UPT ;  /* 0x0000000104047892 */ /* 0x000fc8000f8ec0ff */
[----:B------:R-:W-:-:S11]  /*04d0*/  UISETP.NE.U32.AND UP3, UPT, UR4, 0x1, UPT ;  /* 0x000000010400788c */ /* 0x000fd6000bf65070 */
.L_x_8:
[----:B-12---:R-:W1:Y:S01]  /*04e0*/  SHFL.IDX PT, R2, R80, RZ, 0x1f ;  /* 0x00001fff50027589 */ /* 0x006e6200000e0000 */
[----:B------:R-:W-:-:S04]  /*04f0*/  UISETP.NE.AND UP0, UPT, UR22, 0x2, UPT ;  /* 0x000000021600788c */ /* 0x000fc8000bf05270 */
[----:B------:R-:W-:Y:S01]  /*0500*/  USEL UR34, URZ, 0x1, UP0 ;  /* 0x00000001ff227887 */ /* 0x000fe20008000000 */
[----:B-1----:R-:W-:-:S13]  /*0510*/  ISETP.NE.AND P0, PT, R2, RZ, PT ;  /* 0x000000ff0200720c */ /* 0x002fda0003f05270 */
[----:B------:R-:W-:Y:S05]  /*0520*/  @P0 BRA `(.L_x_9) ;  /* 0x0000000000580947 */ /* 0x000fea0003800000 */
[----:B------:R-:W1:Y:S01]  /*0530*/  S2UR UR4, SR_CgaCtaId ;  /* 0x00000000000479c3 */ /* 0x000e620000008800 */
[----:B------:R-:W-:Y:S01]  /*0540*/  UMOV UR5, 0x400 ;  /* 0x0000040000057882 */ /* 0x000fe20000000000 */
[----:B------:R-:W-:Y:S01]  /*0550*/  UMOV UR8, 0x1 ;  /* 0x0000000100087882 */ /* 0x000fe20000000000 */
[----:B------:R-:W-:Y:S01]  /*0560*/  UMOV UR6, 0x2 ;  /* 0x0000000200067882 */ /* 0x000fe20000000000 */
[----:B------:R-:W-:-:S04]  /*0570*/  UIADD3 UR8, UPT, UPT, -UR8, 0x100000, URZ ;  /* 0x0010000008087890 */ /* 0x000fc8000fffe1ff */
[----:B------:R-:W-:Y:S02]  /*0580*/  USHF.L.U32 UR9, UR8, 0xb, URZ ;  /* 0x0000000b08097899 */ /* 0x000fe400080006ff */
[----:B------:R-:W-:Y:S02]  /*0590*/  USHF.L.U32 UR8, UR8, 0x1, URZ ;  /* 0x0000000108087899 */ /* 0x000fe400080006ff */
[----:B------:R-:W-:-:S04]  /*05a0*/  UIADD3 UR6, UPT, UPT, -UR6, 0x100000, URZ ;  /* 0x0010000006067890 */ /* 0x000fc8000fffe1ff */
[----:B------:R-:W-:Y:S02]  /*05b0*/  USHF.L.U32 UR7, UR6, 0xb, URZ ;  /* 0x0000000b06077899 */ /* 0x000fe400080006ff */
[----:B------:R-:W-:Y:S01]  /*05c0*/  USHF.L.U32 UR6, UR6, 0x1, URZ ;  /* 0x0000000106067899 */ /* 0x000fe200080006ff */
[----:B------:R-:W-:Y:S01]  /*05d0*/  ELECT P0, URZ, PT ;  /* 0x0000000000ff782f */ /* 0x000fe20003800000 */
[----:B-1----:R-:W-:Y:S01]  /*05e0*/  ULEA UR4, UR4, UR5, 0x18 ;  /* 0x0000000504047291 */ /* 0x002fe2000f8ec0ff */
[----:B------:R-:W1:Y:S11]  /*05f0*/  FENCE.VIEW.ASYNC.S ;  /* 0x00000000000073c6 */ /* 0x000e760000000000 */
[----:B-1----:R1:W2:Y:S01]  /*0600*/  SYNCS.EXCH.64 URZ, [UR4], UR8 ;  /* 0x0000000804ff75b2 */ /* 0x0022a20008000100 */
[----:B------:R1:W3:Y:S01]  /*0610*/  SYNCS.EXCH.64 URZ, [UR4+0x20], UR6 ;  /* 0x0000200604ff75b2 */ /* 0x0002e20008000100 */
[----:B------:R1:W4:Y:S01]  /*0620*/  SYNCS.EXCH.64 URZ, [UR4+0x8], UR8 ;  /* 0x0000080804ff75b2 */ /* 0x0003220008000100 */
[----:B------:R1:W1:Y:S01]  /*0630*/  SYNCS.EXCH.64 URZ, [UR4+0x28], UR6 ;  /* 0x0000280604ff75b2 */ /* 0x0002620008000100 */
[----:B------:R1:W1:Y:S01]  /*0640*/  SYNCS.EXCH.64 URZ, [UR4+0x10], UR8 ;  /* 0x0000100804ff75b2 */ /* 0x0002620008000100 */
[----:B------:R1:W1:Y:S01]  /*0650*/  SYNCS.EXCH.64 URZ, [UR4+0x30], UR6 ;  /* 0x0000300604ff75b2 */ /* 0x0002620008000100 */
[----:B------:R1:W1:Y:S01]  /*0660*/  SYNCS.EXCH.64 URZ, [UR4+0x18], UR8 ;  /* 0x0000180804ff75b2 */ /* 0x0002620008000100 */
[----:B------:R1:W1:Y:S01]  /*0670*/  SYNCS.EXCH.64 URZ, [UR4+0x38], UR6 ;  /* 0x0000380604ff75b2 */ /* 0x0002620008000100 */
[----:B------:R-:W-:Y:S01]  /*0680*/  NOP ;  /* 0x0000000000007918 */ /* 0x000fe20000000000 */
.L_x_9:
[----:B------:R-:W2:Y:S01]  /*0690*/  SHFL.IDX PT, R2, R80, RZ, 0x1f ;  /* 0x00001fff50027589 */ /* 0x000ea200000e0000 */
[----:B------:R-:W-:Y:S01]  /*06a0*/  NOP ;  /* 0x0000000000007918 */ /* 0x000fe20000000000 */
[----:B--2---:R-:W-:-:S13]  /*06b0*/  ISETP.NE.AND P0, PT, R2, 0x1, PT ;  /* 0x000000010200780c */ /* 0x004fda0003f05270 */
[----:B------:R-:W-:Y:S05]  /*06c0*/  @P0 BRA `(.L_x_10) ;  /* 0x0000000000400947 */ /* 0x000fea0003800000 */
[----:B-1----:R-:W1:Y:S01]  /*06d0*/  S2UR UR4, SR_CgaCtaId ;  /* 0x00000000000479c3 */ /* 0x002e620000008800 */
        /* <DEDUP_REMOVED lines=12> */
[----:B-1----:R2:W1:Y:S01]  /*07a0*/  SYNCS.EXCH.64 URZ, [UR4+0x40], UR8 ;  /* 0x0000400804ff75b2 */ /* 0x0024620008000100 */
[----:B------:R2:W1:Y:S02]  /*07b0*/  SYNCS.EXCH.64 URZ, [UR4+0x48], UR6 ;  /* 0x0000480604ff75b2 */ /* 0x0004640008000100 */
[----:B--2---:R-:W-:Y:S01]  /*07c0*/  NOP ;  /* 0x0000000000007918 */ /* 0x004fe20000000000 */
.L_x_10:
[----:B------:R-:W2:Y:S01]  /*07d0*/  SHFL.IDX PT, R2, R80, RZ, 0x1f ;  /* 0x00001fff50027589 */ /* 0x000ea200000e0000 */
[----:B------:R-:W-:Y:S01]  /*07e0*/  NOP ;  /* 0x0000000000007918 */ /* 0x000fe20000000000 */
[----:B--2---:R-:W-:-:S13]  /*07f0*/  ISETP.NE.AND P0, PT, R2, 0x3, PT ;  /* 0x000000030200780c */ /* 0x004fda0003f05270 */
[----:B------:R-:W-:Y:S05]  /*0800*/  @P0 BRA `(.L_x_11) ;  /* 0x0000000000300947 */ /* 0x000fea0003800000 */
[----:B-1----:R-:W1:Y:S01]  /*0810*/  S2UR UR6, SR_CgaCtaId ;  /* 0x00000000000679c3 */ /* 0x002e620000008800 */
[----:B------:R-:W-:Y:S01]  /*0820*/  UMOV UR4, 0x400 ;  /* 0x0000040000047882 */ /* 0x000fe20000000000 */
[----:B------:R-:W-:Y:S01]  /*0830*/  UMOV UR5, 0x20 ;  /* 0x0000002000057882 */ /* 0x000fe20000000000 */
[----:B------:R-:W-:Y:S01]  /*0840*/  ELECT P0, URZ, PT ;  /* 0x0000000000ff782f */ /* 0x000fe20003800000 */
[----:B-1----:R-:W-:Y:S02]  /*0850*/  ULEA UR6, UR6, UR4, 0x18 ;  /* 0x0000000406067291 */ /* 0x002fe4000f8ec0ff */
[----:B------:R-:W-:-:S04]  /*0860*/  UIADD3 UR4, UPT, UPT, -UR5, 0x100000, URZ ;  /* 0x0010000005047890 */ /* 0x000fc8000fffe1ff */
[----:B------:R-:W-:Y:S02]  /*0870*/  USHF.L.U32 UR5, UR4, 0xb, URZ ;  /* 0x0000000b04057899 */ /* 0x000fe400080006ff */
[----:B------:R-:W-:Y:S01]  /*0880*/  USHF.L.U32 UR4, UR4, 0x1, URZ ;  /* 0x0000000104047899 */ /* 0x000fe200080006ff */
[----:B------:R-:W1:Y:S11]  /*0890*/  FENCE.VIEW.ASYNC.S ;  /* 0x00000000000073c6 */ /* 0x000e760000000000 */
[----:B-1----:R2:W1:Y:S01]  /*08a0*/  SYNCS.EXCH.64 URZ, [UR6+0x50], UR4 ;  /* 0x0000500406ff75b2 */ /* 0x0024620008000100 */
[----:B------:R2:W1:Y:S02]  /*08b0*/  SYNCS.EXCH.64 URZ, [UR6+0x58], UR4 ;  /* 0x0000580406ff75b2 */ /* 0x0004640008000100 */
[----:B--2---:R-:W-:Y:S01]  /*08c0*/  NOP ;  /* 0x0000000000007918 */ /* 0x004fe20000000000 */
.L_x_11:
[----:B------:R-:W2:Y:S01]  /*08d0*/  SHFL.IDX PT, R2, R80, RZ, 0x1f ;  /* 0x00001fff50027589 */ /* 0x000ea200000e0000 */
[----:B------:R-:W-:Y:S01]  /*08e0*/  NOP ;  /* 0x0000000000007918 */ /* 0x000fe20000000000 */
[----:B--2---:R-:W-:-:S13]  /*08f0*/  ISETP.NE.AND P0, PT, R2, 0x4, PT ;  /* 0x000000040200780c */ /* 0x004fda0003f05270 */
[----:B------:R-:W-:Y:S05]  /*0900*/  @P0 BRA `(.L_x_12) ;  /* 0x00000000004c0947 */ /* 0x000fea0003800000 */
[----:B-1----:R-:W1:Y:S01]  /*0910*/  S2UR UR6, SR_CgaCtaId ;  /* 0x00000000000679c3 */ /* 0x002e620000008800 */
[----:B------:R-:W-:Y:S01]  /*0920*/  UMOV UR4, 0x1e0 ;  /* 0x000001e000047882 */ /* 0x000fe20000000000 */
[----:B------:R-:W-:Y:S01]  /*0930*/  UMOV UR5, 0x400 ;  /* 0x0000040000057882 */ /* 0x000fe20000000000 */
[----:B------:R-:W-:Y:S01]  /*0940*/  USEL UR4, UR4, 0x1a0, UP3 ;  /* 0x000001a004047887 */ /* 0x000fe20009800000 */
[----:B------:R-:W-:Y:S01]  /*0950*/  UMOV UR8, 0x1 ;  /* 0x0000000100087882 */ /* 0x000fe20000000000 */
[----:B------:R-:W-:Y:S01]  /*0960*/  ELECT P0, URZ, PT ;  /* 0x0000000000ff782f */ /* 0x000fe20003800000 */
[----:B------:R-:W-:-:S04]  /*0970*/  UIADD3 UR8, UPT, UPT, -UR8, 0x100000, URZ ;  /* 0x0010000008087890 */ /* 0x000fc8000fffe1ff */
[----:B------:R-:W-:Y:S02]  /*0980*/  USHF.L.U32 UR9, UR8, 0xb, URZ ;  /* 0x0000000b08097899 */ /* 0x000fe400080006ff */
[----:B------:R-:W-:Y:S02]  /*0990*/  USHF.L.U32 UR8, UR8, 0x1, URZ ;  /* 0x0000000108087899 */ /* 0x000fe400080006ff */
[----:B-1----:R-:W-:Y:S02]  /*09a0*/  ULEA UR6, UR6, UR5, 0x18 ;  /* 0x0000000506067291 */ /* 0x002fe4000f8ec0ff */
[----:B------:R-:W-:-:S04]  /*09b0*/  UIADD3 UR4, UPT, UPT, -UR4, 0x100000, URZ ;  /* 0x0010000004047890 */ /* 0x000fc8000fffe1ff */
[----:B------:R-:W-:Y:S02]  /*09c0*/  USHF.L.U32 UR5, UR4, 0xb, URZ ;  /* 0x0000000b04057899 */ /* 0x000fe400080006ff */
[----:B------:R-:W-:Y:S01]  /*09d0*/  USHF.L.U32 UR4, UR4, 0x1, URZ ;  /* 0x0000000104047899 */ /* 0x000fe200080006ff */
[----:B------:R-:W1:Y:S03]  /*09e0*/  FENCE.VIEW.ASYNC.S ;  /* 0x00000000000073c6 */ /* 0x000e660000000000 */
[----:B-1----:R2:W1:Y:S08]  /*09f0*/  SYNCS.EXCH.64 URZ, [UR6+0x60], UR8 ;  /* 0x0000600806ff75b2 */ /* 0x0024700008000100 */
[----:B------:R2:W1:Y:S01]  /*0a00*/  SYNCS.EXCH.64 URZ, [UR6+0x70], UR4 ;  /* 0x0000700406ff75b2 */ /* 0x0004620008000100 */
[----:B------:R2:W1:Y:S01]  /*0a10*/  SYNCS.EXCH.64 URZ, [UR6+0x68], UR8 ;  /* 0x0000680806ff75b2 */ /* 0x0004620008000100 */
[----:B------:R2:W1:Y:S02]  /*0a20*/  SYNCS.EXCH.64 URZ, [UR6+0x78], UR4 ;  /* 0x0000780406ff75b2 */ /* 0x0004640008000100 */
[----:B--2---:R-:W-:Y:S01]  /*0a30*/  NOP ;  /* 0x0000000000007918 */ /* 0x004fe20000000000 */
.L_x_12:
        /* <DEDUP_REMOVED lines=18> */
[----:B------:R2:W1:Y:S01]  /*0b60*/  SYNCS.EXCH.64 URZ, [UR4+0xa0], UR6 ;  /* 0x0000a00604ff75b2 */ /* 0x0004620008000100 */
[----:B------:R2:W1:Y:S01]  /*0b70*/  SYNCS.EXCH.64 URZ, [UR4+0x88], UR8 ;  /* 0x0000880804ff75b2 */ /* 0x0004620008000100 */
[----:B------:R2:W1:Y:S01]  /*0b80*/  SYNCS.EXCH.64 URZ, [UR4+0xa8], UR6 ;  /* 0x0000a80604ff75b2 */ /* 0x0004620008000100 */
[----:B------:R2:W1:Y:S01]  /*0b90*/  SYNCS.EXCH.64 URZ, [UR4+0x90], UR8 ;  /* 0x0000900804ff75b2 */ /* 0x0004620008000100 */
[----:B------:R2:W1:Y:S01]  /*0ba0*/  SYNCS.EXCH.64 URZ, [UR4+0xb0], UR6 ;  /* 0x0000b00604ff75b2 */ /* 0x0004620008000100 */
[----:B------:R2:W1:Y:S01]  /*0bb0*/  SYNCS.EXCH.64 URZ, [UR4+0x98], UR8 ;  /* 0x0000980804ff75b2 */ /* 0x0004620008000100 */
[----:B------:R2:W1:Y:S02]  /*0bc0*/  SYNCS.EXCH.64 URZ, [UR4+0xb8], UR6 ;  /* 0x0000b80604ff75b2 */ /* 0x0004640008000100 */
[----:B--2---:R-:W-:Y:S01]  /*0bd0*/  NOP ;  /* 0x0000000000007918 */ /* 0x004fe20000000000 */
.L_x_13:
[----:B------:R-:W2:Y:S01]  /*0be0*/  SHFL.IDX PT, R2, R80, RZ, 0x1f ;  /* 0x00001fff50027589 */ /* 0x000ea200000e0000 */
[----:B------:R-:W1:Y:S01]  /*0bf0*/  S2UR UR48, SR_CgaCtaId ;  /* 0x00000000003079c3 */ /* 0x000e620000008800 */
[----:B------:R-:W-:Y:S01]  /*0c00*/  NOP ;  /* 0x0000000000007918 */ /* 0x000fe20000000000 */
[----:B--2---:R-:W-:-:S13]  /*0c10*/  ISETP.NE.AND P0, PT, R2, 0x3, PT ;  /* 0x000000030200780c */ /* 0x004fda0003f05270 */
[----:B-1----:R-:W-:Y:S05]  /*0c20*/  @P0 BRA `(.L_x_14) ;  /* 0x0000000000340947 */ /* 0x002fea0003800000 */
[----:B------:R-:W-:Y:S01]  /*0c30*/  UMOV UR4, 0x400 ;  /* 0x0000040000047882 */ /* 0x000fe20000000000 */
[----:B------:R-:W-:Y:S01]  /*0c40*/  UMOV UR6, 0x20 ;  /* 0x0000002000067882 */ /* 0x000fe20000000000 */
[----:B------:R-:W-:Y:S02]  /*0c50*/  ULEA UR4, UR48, UR4, 0x18 ;  /* 0x0000000430047291 */ /* 0x000fe4000f8ec0ff */
[----:B------:R-:W-:-:S04]  /*0c60*/  UIADD3 UR6, UPT, UPT, -UR6, 0x100000, URZ ;  /* 0x0010000006067890 */ /* 0x000fc8000fffe1ff */
[----:B------:R-:W-:Y:S02]  /*0c70*/  USHF.L.U32 UR7, UR6, 0xb, URZ ;  /* 0x0000000b06077899 */ /* 0x000fe400080006ff */
[----:B------:R-:W-:Y:S01]  /*0c80*/  USHF.L.U32 UR6, UR6, 0x1, URZ ;  /* 0x0000000106067899 */ /* 0x000fe200080006ff */
[----:B------:R-:W-:Y:S01]  /*0c90*/  ELECT P0, URZ, PT ;  /* 0x0000000000ff782f */ /* 0x000fe20003800000 */
[----:B------:R-:W1:Y:S10]  /*0ca0*/  FENCE.VIEW.ASYNC.S ;  /* 0x00000000000073c6 */ /* 0x000e740000000000 */
[----:B-1----:R1:W2:Y:S01]  /*0cb0*/  SYNCS.EXCH.64 URZ, [UR4+0xc0], UR6 ;  /* 0x0000c00604ff75b2 */ /* 0x0022a20008000100 */
[----:B------:R1:W1:Y:S01]  /*0cc0*/  SYNCS.EXCH.64 URZ, [UR4+0xd0], UR6 ;  /* 0x0000d00604ff75b2 */ /* 0x0002620008000100 */
[----:B------:R1:W1:Y:S01]  /*0cd0*/  SYNCS.EXCH.64 URZ, [UR4+0xc8], UR6 ;  /* 0x0000c80604ff75b2 */ /* 0x0002620008000100 */
[----:B------:R1:W1:Y:S01]  /*0ce0*/  SYNCS.EXCH.64 URZ, [UR4+0xd8], UR6 ;  /* 0x0000d80604ff75b2 */ /* 0x0002620008000100 */
[----:B------:R-:W-:Y:S01]  /*0cf0*/  NOP ;  /* 0x0000000000007918 */ /* 0x000fe20000000000 */
.L_x_14:
[----:B-1----:R-:W1:Y:S01]  /*0d00*/  LDCU UR4, c[0x0][0x36c] ;  /* 0x00006d80ff0477ac */ /* 0x002e620008000800 */
[----:B------:R-:W-:Y:S01]  /*0d10*/  ISETP.NE.OR P3, PT, R0, 0x2, !P3 ;  /* 0x000000020000780c */ /* 0x000fe20005f65670 */
[----:B------:R-:W-:Y:S01]  /*0d20*/  NOP ;  /* 0x0000000000007918 */ /* 0x000fe20000000000 */
[----:B------:R-:W-:Y:S01]  /*0d30*/  LOP3.LUT R0, R76, 0x1f, RZ, 0xc0, !PT ;  /* 0x0000001f4c007812 */ /* 0x000fe200078ec0ff */
[----:B------:R-:W-:Y:S02]  /*0d40*/  UISETP.NE.AND UP4, UPT, UR22, URZ, UPT ;  /* 0x000000ff1600728c */ /* 0x000fe4000bf85270 */
[----:B-1----:R-:W-:-:S09]  /*0d50*/  UISETP.EQ.U32.AND UP5, UPT, UR4, 0x1, UPT ;  /* 0x000000010400788c */ /* 0x002fd2000bfa2070 */
[----:B------:R-:W-:Y:S05]  /*0d60*/  BRA.U !UP5, `(.L_x_15) ;  /* 0x000000010d087547 */ /* 0x000fea000b800000 */
[----:B--234-:R-:W-:Y:S01]  /*0d70*/  UCGABAR_ARV ;  /* 0x00000000000079c7 */ /* 0x01cfe20008000000 */
[----:B------:R-:W-:Y:S05]  /*0d80*/  BRA `(.L_x_16) ;  /* 0x0000000000047947 */ /* 0x000fea0003800000 */
.L_x_15:
[----:B--234-:R-:W-:Y:S01]  /*0d90*/  NOP ;  /* 0x0000000000007918 */ /* 0x01cfe20000000000 */
.L_x_16:
[----:B------:R-:W1:Y:S01]  /*0da0*/  S2UR UR7, SR_CTAID.X ;  /* 0x00000000000779c3 */ /* 0x000e620000002500 */
[----:B------:R-:W-:-:S05]  /*0db0*/  CS2R.32 R3, SR_CgaSize ;  /* 0x0000000000037805 */ /* 0x000fca0000008a00 */
[----:B------:R-:W-:-:S05]  /*0dc0*/  IMAD R3, R3, -0xa0, RZ ;  /* 0xffffff6003037824 */ /* 0x000fca00078e02ff */
[----:B------:R-:W-:-:S14]  /*0dd0*/  R2UR UR5, R3 ;  /* 0x00000000030572ca */ /* 0x000fdc00000e0000 */
[----:B------:R-:W2:Y:S01]  /*0de0*/  LDCU UR5, c[0x0][UR5+0x2b0] ;  /* 0x00005600050577ac */ /* 0x000ea20008000800 */
[----:B------:R-:W-:-:S05]  /*0df0*/  CS2R.32 R3, SR_CgaSize ;  /* 0x0000000000037805 */ /* 0x000fca0000008a00 */
[----:B------:R-:W-:-:S05]  /*0e00*/  IMAD R3, R3, -0xa0, RZ ;  /* 0xffffff6003037824 */ /* 0x000fca00078e02ff */
[----:B------:R-:W-:-:S14]  /*0e10*/  R2UR UR4, R3 ;  /* 0x00000000030472ca */ /* 0x000fdc00000e0000 */
[----:B------:R-:W3:Y:S01]  /*0e20*/  LDCU UR4, c[0x0][UR4+0x2b4] ;  /* 0x00005680040477ac */ /* 0x000ee20008000800 */
[----:B------:R-:W4:Y:S01]  /*0e30*/  S2UR UR8, SR_CTAID.Y ;  /* 0x00000000000879c3 */ /* 0x000f220000002600 */
[----:B------:R-:W3:Y:S01]  /*0e40*/  LDCU UR23, c[0x0][0xb24] ;  /* 0x00016480ff1777ac */ /* 0x000ee20008000800 */
[----:B------:R-:W-:-:S05]  /*0e50*/  CS2R.32 R3, SR_CgaSize ;  /* 0x0000000000037805 */ /* 0x000fca0000008a00 */
[----:B------:R-:W-:-:S05]  /*0e60*/  IMAD R3, R3, -0xa0, RZ ;  /* 0xffffff6003037824 */ /* 0x000fca00078e02ff */
[----:B------:R-:W-:-:S14]  /*0e70*/  R2UR UR60, R3 ;  /* 0x00000000033c72ca */ /* 0x000fdc00000e0000 */
[----:B------:R-:W3:Y:S01]  /*0e80*/  LDCU UR60, c[0x0][UR60+0x2a0] ;  /* 0x000054003c3c77ac */ /* 0x000ee20008000800 */
[----:B------:R-:W1:Y:S01]  /*0e90*/  S2UR UR36, SR_CTAID.Z ;  /* 0x00000000002479c3 */ /* 0x000e620000002700 */
[----:B------:R-:W-:-:S05]  /*0ea0*/  CS2R.32 R3, SR_CgaSize ;  /* 0x0000000000037805 */ /* 0x000fca0000008a00 */
[----:B------:R-:W-:-:S05]  /*0eb0*/  IMAD R3, R3, -0xa0, RZ ;  /* 0xffffff6003037824 */ /* 0x000fca00078e02ff */
[----:B------:R-:W-:-:S14]  /*0ec0*/  R2UR UR57, R3 ;  /* 0x00000000033972ca */ /* 0x000fdc00000e0000 */
[----:B------:R-:W3:Y:S01]  /*0ed0*/  LDCU UR57, c[0x0][UR57+0x2a4] ;  /* 0x00005480393977ac */ /* 0x000ee20008000800 */
[----:B------:R-:W3:Y:S01]  /*0ee0*/  LDCU UR40, c[0x0][0xb24] ;  /* 0x00016480ff2877ac */ /* 0x000ee20008000800 */
[----:B-1----:R-:W-:Y:S01]  /*0ef0*/  I2FP.F32.U32 R3, UR7 ;  /* 0x0000000700037c45 */ /* 0x002fe20008201000 */
[----:B------:R-:W1:Y:S04]  /*0f00*/  LDCU UR26, c[0x0][0xb30] ;  /* 0x00016600ff1a77ac */ /* 0x000e680008000800 */
[----:B--2---:R-:W-:Y:S01]  /*0f10*/  FMUL R3, R3, UR5 ;  /* 0x0000000503037c20 */ /* 0x004fe20008400000 */
[----:B------:R-:W-:Y:S01]  /*0f20*/  USHF.L.U32 UR24, UR48, 0xb, URZ ;  /* 0x0000000b30187899 */ /* 0x000fe200080006ff */
[----:B----4-:R-:W-:Y:S01]  /*0f30*/  I2FP.F32.U32 R2, UR8 ;  /* 0x0000000800027c45 */ /* 0x010fe20008201000 */
[----:B---3--:R-:W-:-:S03]  /*0f40*/  UISETP.GE.AND UP2, UPT, UR23, 0x1, UPT ;  /* 0x000000011700788c */ /* 0x008fc6000bf46270 */
[----:B------:R-:W2:Y:S01]  /*0f50*/  F2I.U32.TRUNC.NTZ R3, R3 ;  /* 0x0000000300037305 */ /* 0x000ea2000020f000 */
[----:B------:R-:W-:Y:S01]  /*0f60*/  UMOV UR46, UR7 ;  /* 0x00000007002e7c82 */ /* 0x000fe20008000000 */
[----:B------:R-:W-:Y:S01]  /*0f70*/  FMUL R2, R2, UR4 ;  /* 0x0000000402027c20 */ /* 0x000fe20008400000 */
[----:B------:R-:W-:-:S05]  /*0f80*/  UMOV UR45, UR8 ;  /* 0x00000008002d7c82 */ /* 0x000fca0008000000 */
[----:B------:R-:W3:Y:S01]  /*0f90*/  F2I.U32.TRUNC.NTZ R2, R2 ;  /* 0x0000000200027305 */ /* 0x000ee2000020f000 */
[----:B--2---:R-:W-:Y:S02]  /*0fa0*/  R2UR UR4, R3 ;  /* 0x00000000030472ca */ /* 0x004fe400000e0000 */
[----:B---3--:R-:W-:Y:S02]  /*0fb0*/  R2UR UR6, R2 ;  /* 0x00000000020672ca */ /* 0x008fe400000e0000 */
[----:B------:R-:W-:-:S09]  /*0fc0*/  PRMT R2, RZ, 0x7610, R2 ;  /* 0x00007610ff027816 */ /* 0x000fd20000000002 */
[----:B------:R-:W-:-:S04]  /*0fd0*/  UIADD3 UR5, UPT, UPT, -UR4, URZ, URZ ;  /* 0x000000ff04057290 */ /* 0x000fc8000fffe1ff */
[----:B------:R-:W-:Y:S02]  /*0fe0*/  UIMAD UR60, UR60, UR5, UR7 ;  /* 0x000000053c3c72a4 */ /* 0x000fe4000f8e0207 */
[----:B------:R-:W-:-:S04]  /*0ff0*/  UIADD3 UR4, UPT, UPT, -UR6, URZ, URZ ;  /* 0x000000ff06047290 */ /* 0x000fc8000fffe1ff */
[----:B------:R-:W-:Y:S01]  /*1000*/  UIMAD UR57, UR57, UR4, UR8 ;  /* 0x00000004393972a4 */ /* 0x000fe2000f8e0208 */
[----:B-1----:R-:W-:Y:S11]  /*1010*/  BRA.U UP4, `(.L_x_17) ;  /* 0x0000000104247547 */ /* 0x002ff6000b800000 */
[----:B------:R-:W-:Y:S02]  /*1020*/  UISETP.NE.AND UP0, UPT, UR57, URZ, UPT ;  /* 0x000000ff3900728c */ /* 0x000fe4000bf05270 */
[----:B------:R-:W-:Y:S02]  /*1030*/  UISETP.NE.AND UP1, UPT, UR57, 0x1, UPT ;  /* 0x000000013900788c */ /* 0x000fe4000bf25270 */
[----:B------:R-:W-:Y:S02]  /*1040*/  UISETP.EQ.OR UP0, UPT, UR60, URZ, !UP0 ;  /* 0x000000ff3c00728c */ /* 0x000fe4000c702670 */
[----:B------:R-:W-:Y:S02]  /*1050*/  USEL UR4, URZ, 0x2, UP1 ;  /* 0x00000002ff047887 */ /* 0x000fe40008800000 */
[----:B------:R-:W-:Y:S02]  /*1060*/  USEL UR5, URZ, 0x1, !UP0 ;  /* 0x00000001ff057887 */ /* 0x000fe4000c000000 */
[----:B------:R-:W-:-:S04]  /*1070*/  UISETP.NE.AND UP0, UPT, UR60, URZ, UPT ;  /* 0x000000ff3c00728c */ /* 0x000fc8000bf05270 */
[----:B------:R-:W-:-:S04]  /*1080*/  USEL UR4, UR4, 0x2, UP0 ;  /* 0x0000000204047887 */ /* 0x000fc80008000000 */
[----:B------:R-:W-:-:S06]  /*1090*/  UIADD3 UR4, UPT, UPT, UR5, UR4, URZ ;  /* 0x0000000405047290 */ /* 0x000fcc000fffe0ff */
[----:B------:R-:W-:Y:S02]  /*10a0*/  MOV R2, UR4 ;  /* 0x0000000400027c02 */ /* 0x000fe40008000f00 */
.L_x_17:
[----:B------:R-:W-:Y:S05]  /*10b0*/  BRA.U !UP2, `(.L_x_18) ;  /* 0x000000010ad47547 */ /* 0x000fea000b800000 */
[----:B------:R-:W1:Y:S01]  /*10c0*/  LDCU.128 UR12, c[0x0][0xb10] ;  /* 0x00016200ff0c77ac */ /* 0x000e620008000c00 */
[----:B------:R-:W2:Y:S01]  /*10d0*/  LDCU UR6, c[0x0][0x370] ;  /* 0x00006e00ff0677ac */ /* 0x000ea20008000800 */
[----:B------:R-:W3:Y:S01]  /*10e0*/  LDCU UR5, c[0x0][0x374] ;  /* 0x00006e80ff0577ac */ /* 0x000ee20008000800 */
[----:B------:R-:W4:Y:S01]  /*10f0*/  LDCU UR25, c[0x0][0xb0c] ;  /* 0x00016180ff1977ac */ /* 0x000f220008000800 */
[----:B------:R-:W4:Y:S01]  /*1100*/  LDCU UR4, c[0x0][0xb20] ;  /* 0x00016400ff0477ac */ /* 0x000f220008000800 */
[----:B------:R-:W4:Y:S01]  /*1110*/  LDCU.64 UR8, c[0x0][0xb28] ;  /* 0x00016500ff0877ac */ /* 0x000f220008000a00 */
[----:B-1----:R-:W-:Y:S02]  /*1120*/  UISETP.NE.AND UP0, UPT, UR14, 0x1, UPT ;  /* 0x000000010e00788c */ /* 0x002fe4000bf05270 */
[----:B---3--:R-:W-:Y:S02]  /*1130*/  UIMAD.WIDE.U32 UR10, UR5, UR15, URZ ;  /* 0x0000000f050a72a5 */ /* 0x008fe4000f8e00ff */
[----:B--2---:R-:W-:-:S02]  /*1140*/  UIMAD.WIDE.U32 UR18, UR6, UR12, URZ ;  /* 0x0000000c061272a5 */ /* 0x004fc4000f8e00ff */
[----:B----4-:R-:W-:Y:S02]  /*1150*/  UISETP.NE.AND UP1, UPT, UR25, 0x1, UPT ;  /* 0x000000011900788c */ /* 0x010fe4000bf25270 */
[----:B------:R-:W-:Y:S01]  /*1160*/  UISETP.NE.AND UP2, UPT, UR23, 0x1, UPT ;  /* 0x000000011700788c */ /* 0x000fe2000bf45270 */
[----:B------:R-:W-:Y:S02]  /*1170*/  UMOV UR10, UR11 ;  /* 0x0000000b000a7c82 */ /* 0x000fe40008000000 */
[----:B------:R-:W-:Y:S01]  /*1180*/  UMOV UR18, UR19 ;  /* 0x0000001300127c82 */ /* 0x000fe20008000000 */
[----:B------:R-:W-:Y:S02]  /*1190*/  @UP0 USHF.R.U32.HI UR5, URZ, UR4, UR10 ;  /* 0x00000004ff050299 */ /* 0x000fe4000801160a */
[----:B------:R-:W-:Y:S02]  /*11a0*/  UIMAD.WIDE.U32 UR20, UR45, UR15, URZ ;  /* 0x0000000f2d1472a5 */ /* 0x000fe4000f8e00ff */
[----:B------:R-:W-:-:S02]  /*11b0*/  UIMAD.WIDE.U32 UR10, UR5, UR8, URZ ;  /* 0x00000008050a72a5 */ /* 0x000fc4000f8e00ff */
[----:B------:R-:W-:Y:S02]  /*11c0*/  @UP1 USHF.R.U32.HI UR6, URZ, UR13, UR18 ;  /* 0x0000000dff061299 */ /* 0x000fe40008011612 */
[----:B------:R-:W-:Y:S02]  /*11d0*/  UIMAD.WIDE.U32 UR16, UR46, UR12, URZ ;  /* 0x0000000c2e1072a5 */ /* 0x000fe4000f8e00ff */
[----:B------:R-:W-:Y:S01]  /*11e0*/  UIMAD.WIDE.U32 UR18, UR6, UR8, URZ ;  /* 0x00000008061272a5 */ /* 0x000fe2000f8e00ff */
[----:B------:R-:W-:Y:S01]  /*11f0*/  UMOV UR20, UR21 ;  /* 0x0000001500147c82 */ /* 0x000fe20008000000 */
[----:B------:R-:W-:Y:S01]  /*1200*/  UMOV UR10, UR11 ;  /* 0x0000000b000a7c82 */ /* 0x000fe20008000000 */
[----:B------:R-:W-:Y:S02]  /*1210*/  USHF.R.U32.HI UR20, URZ, UR4, UR20 ;  /* 0x00000004ff147299 */ /* 0x000fe40008011614 */
[----:B------:R-:W-:Y:S02]  /*1220*/  @UP2 USHF.R.U32.HI UR5, URZ, UR9, UR10 ;  /* 0x00000009ff052299 */ /* 0x000fe4000801160a */
[----:B------:R-:W-:Y:S01]  /*1230*/  UMOV UR7, UR19 ;  /* 0x0000001300077c82 */ /* 0x000fe20008000000 */
[----:B------:R-:W-:Y:S01]  /*1240*/  UMOV UR16, UR17 ;  /* 0x0000001100107c82 */ /* 0x000fe20008000000 */
[----:B------:R-:W-:-:S02]  /*1250*/  @UP2 USHF.R.U32.HI UR6, URZ, UR9, UR7 ;  /* 0x00000009ff062299 */ /* 0x000fc40008011607 */
[----:B------:R-:W-:Y:S02]  /*1260*/  USHF.R.U32.HI UR13, URZ, UR13, UR16 ;  /* 0x0000000dff0d7299 */ /* 0x000fe40008011610 */
[----:B------:R-:W-:Y:S02]  /*1270*/  USEL UR4, UR45, UR20, !UP0 ;  /* 0x000000142d047287 */ /* 0x000fe4000c000000 */
[----:B------:R-:W-:Y:S02]  /*1280*/  UIMAD UR7, UR5, UR23, URZ ;  /* 0x00000017050772a4 */ /* 0x000fe4000f8e02ff */
[----:B------:R-:W-:Y:S02]  /*1290*/  USEL UR5, UR46, UR13, !UP1 ;  /* 0x0000000d2e057287 */ /* 0x000fe4000c800000 */
[----:B------:R-:W-:Y:S02]  /*12a0*/  UIMAD UR12, UR6, UR23, URZ ;  /* 0x00000017060c72a4 */ /* 0x000fe4000f8e02ff */
[----:B------:R-:W-:-:S02]  /*12b0*/  UISETP.GE.AND UP0, UPT, UR4, UR7, UPT ;  /* 0x000000070400728c */ /* 0x000fc4000bf06270 */
[----:B------:R-:W-:Y:S02]  /*12c0*/  UIMAD.WIDE.U32 UR10, UR4, UR8, URZ ;  /* 0x00000008040a72a5 */ /* 0x000fe4000f8e00ff */
[----:B------:R-:W-:Y:S02]  /*12d0*/  UISETP.GE.OR UP0, UPT, UR5, UR12, UP0 ;  /* 0x0000000c0500728c */ /* 0x000fe40008706670 */
[----:B------:R-:W-:Y:S02]  /*12e0*/  UIMAD.WIDE.U32 UR12, UR5, UR8, URZ ;  /* 0x00000008050c72a5 */ /* 0x000fe4000f8e00ff */
[----:B------:R-:W-:Y:S01]  /*12f0*/  UIADD3 UR10, UPT, UPT, -UR4, URZ, URZ ;  /* 0x000000ff040a7290 */ /* 0x000fe2000fffe1ff */
[----:B------:R-:W-:Y:S01]  /*1300*/  UMOV UR8, UR11 ;  /* 0x0000000b00087c82 */ /* 0x000fe20008000000 */
[----:B------:R-:W-:Y:S02]  /*1310*/  UIADD3 UR11, UPT, UPT, -UR5, URZ, URZ ;  /* 0x000000ff050b7290 */ /* 0x000fe4000fffe1ff */
[----:B------:R-:W-:-:S03]  /*1320*/  USHF.R.U32.HI UR8, URZ, UR9, UR8 ;  /* 0x00000009ff087299 */ /* 0x000fc60008011608 */
[----:B------:R-:W-:Y:S01]  /*1330*/  @!UP0 UMOV UR7, UR13 ;  /* 0x0000000d00078c82 */ /* 0x000fe20008000000 */
[----:B------:R-:W-:Y:S02]  /*1340*/  UIMAD UR45, UR14, UR10, UR45 ;  /* 0x0000000a0e2d72a4 */ /* 0x000fe4000f8e022d */
[----:B------:R-:W-:Y:S02]  /*1350*/  USEL UR8, UR4, UR8, !UP2 ;  /* 0x0000000804087287 */ /* 0x000fe4000d000000 */
[----:B------:R-:W-:Y:S02]  /*1360*/  @!UP0 USHF.R.U32.HI UR7, URZ, UR9, UR7 ;  /* 0x00000009ff078299 */ /* 0x000fe40008011607 */
[----:B------:R-:W-:Y:S02]  /*1370*/  UIADD3 UR9, UPT, UPT, -UR8, URZ, URZ ;  /* 0x000000ff08097290 */ /* 0x000fe4000fffe1ff */
[----:B------:R-:W-:Y:S02]  /*1380*/  @!UP0 USEL UR7, UR5, UR7, !UP2 ;  /* 0x0000000705078287 */ /* 0x000fe4000d000000 */
[----:B------:R-:W-:-:S02]  /*1390*/  UIMAD UR9, UR23, UR9, UR4 ;  /* 0x00000009170972a4 */ /* 0x000fc4000f8e0204 */
[----:B------:R-:W-:Y:S02]  /*13a0*/  @!UP0 UIADD3 UR8, UPT, UPT, UR8, -UR7, URZ ;  /* 0x8000000708088290 */ /* 0x000fe4000fffe0ff */
[----:B------:R-:W-:Y:S02]  /*13b0*/  @!UP0 UIMAD UR6, UR9, UR6, UR7 ;  /* 0x00000006090682a4 */ /* 0x000fe4000f8e0207 */
[----:B------:R-:W-:Y:S02]  /*13c0*/  @!UP0 UIMAD UR4, UR8, UR23, UR5 ;  /* 0x00000017080482a4 */ /* 0x000fe4000f8e0205 */
[----:B------:R-:W-:Y:S02]  /*13d0*/  UIMAD UR46, UR25, UR11, UR46 ;  /* 0x0000000b192e72a4 */ /* 0x000fe4000f8e022e */
[----:B------:R-:W-:Y:S01]  /*13e0*/  UIMAD UR45, UR4, UR14, UR45 ;  /* 0x0000000e042d72a4 */ /* 0x000fe2000f8e022d */
[----:B------:R-:W-:Y:S02]  /*13f0*/  @!UP0 UMOV UR5, UR6 ;  /* 0x0000000600058c82 */ /* 0x000fe40008000000 */
[----:B------:R-:W-:-:S12]  /*1400*/  UIMAD UR46, UR5, UR25, UR46 ;  /* 0x00000019052e72a4 */ /* 0x000fd8000f8e022e */
.L_x_18:
[----:B------:R-:W-:Y:S02]  /*1410*/  UISETP.NE.AND UP1, UPT, UR26, 0x1, UPT ;  /* 0x000000011a00788c */ /* 0x000fe4000bf25270 */
[----:B------:R-:W-:Y:S02]  /*1420*/  UISETP.NE.AND UP0, UPT, UR22, 0x2, UPT ;  /* 0x000000021600788c */ /* 0x000fe4000bf05270 */
[----:B------:R-:W-:-:S05]  /*1430*/  ULOP3.LUT UR21, UR24, 0x800, URZ, 0xc0, !UPT ;  /* 0x0000080018157892 */ /* 0x000fca000f8ec0ff */
[----:B------:R-:W-:Y:S07]  /*1440*/  BRA.U UP1, `(.L_x_19) ;  /* 0x0000000101447547 */ /* 0x000fee000b800000 */
[----:B------:R-:W1:Y:S01]  /*1450*/  LDCU.128 UR8, c[0x0][0xb10] ;  /* 0x00016200ff0877ac */ /* 0x000e620008000c00 */
[----:B------:R-:W2:Y:S01]  /*1460*/  LDCU UR12, c[0x0][0xb0c] ;  /* 0x00016180ff0c77ac */ /* 0x000ea20008000800 */
[----:B------:R-:W3:Y:S01]  /*1470*/  LDCU UR13, c[0x0][0xb20] ;  /* 0x00016400ff0d77ac */ /* 0x000ee20008000800 */
[----:B-1----:R-:W-:Y:S02]  /*1480*/  UIMAD.WIDE.U32 UR6, UR46, UR8, URZ ;  /* 0x000000082e0672a5 */ /* 0x002fe4000f8e00ff */
[----:B------:R-:W-:Y:S02]  /*1490*/  UIMAD.WIDE.U32 UR4, UR45, UR11, URZ ;  /* 0x0000000b2d0472a5 */ /* 0x000fe4000f8e00ff */
[----:B--2---:R-:W-:Y:S02]  /*14a0*/  UISETP.NE.AND UP2, UPT, UR12, 0x1, UPT ;  /* 0x000000010c00788c */ /* 0x004fe4000bf45270 */
[----:B------:R-:W-:Y:S01]  /*14b0*/  UISETP.NE.AND UP1, UPT, UR10, 0x1, UPT ;  /* 0x000000010a00788c */ /* 0x000fe2000bf25270 */
[----:B------:R-:W-:-:S02]  /*14c0*/  UMOV UR6, UR7 ;  /* 0x0000000700067c82 */ /* 0x000fc40008000000 */
[----:B------:R-:W-:Y:S01]  /*14d0*/  UMOV UR4, UR5 ;  /* 0x0000000500047c82 */ /* 0x000fe20008000000 */
[----:B------:R-:W-:Y:S02]  /*14e0*/  USHF.R.U32.HI UR6, URZ, UR9, UR6 ;  /* 0x00000009ff067299 */ /* 0x000fe40008011606 */
[----:B---3--:R-:W-:Y:S02]  /*14f0*/  USHF.R.U32.HI UR4, URZ, UR13, UR4 ;  /* 0x0000000dff047299 */ /* 0x008fe40008011604 */
[----:B------:R-:W-:Y:S02]  /*1500*/  USEL UR5, UR46, UR6, !UP2 ;  /* 0x000000062e057287 */ /* 0x000fe4000d000000 */
[----:B------:R-:W-:-:S04]  /*1510*/  USEL UR4, UR45, UR4, !UP1 ;  /* 0x000000042d047287 */ /* 0x000fc8000c800000 */
[----:B------:R-:W-:Y:S02]  /*1520*/  UIADD3 UR6, UPT, UPT, UR5, -UR4, URZ ;  /* 0x8000000405067290 */ /* 0x000fe4000fffe0ff */
[----:B------:R-:W-:Y:S02]  /*1530*/  UIADD3 UR4, UPT, UPT, -UR5, UR4, URZ ;  /* 0x0000000405047290 */ /* 0x000fe4000fffe1ff */
[----:B------:R-:W-:Y:S02]  /*1540*/  UIMAD UR45, UR6, UR10, UR45 ;  /* 0x0000000a062d72a4 */ /* 0x000fe4000f8e022d */
[----:B------:R-:W-:-:S12]  /*1550*/  UIMAD UR46, UR4, UR12, UR46 ;  /* 0x0000000c042e72a4 */ /* 0x000fd8000f8e022e */
.L_x_19:
[----:B------:R-:W-:Y:S05]  /*1560*/  BRA.U !UP5, `(.L_x_20) ;  /* 0x000000010d0c7547 */ /* 0x000fea000b800000 */
[----:B------:R-:W-:Y:S01]  /*1570*/  UCGABAR_WAIT ;  /* 0x0000000000007dc7 */ /* 0x000fe20008000000 */
[----:B------:R-:W-:Y:S01]  /*1580*/  CCTL.IVALL ;  /* 0x00000000ff00798f */ /* 0x000fe20002000000 */
[----:B------:R-:W-:Y:S05]  /*1590*/  BRA `(.L_x_21) ;  /* 0x0000000000047947 */ /* 0x000fea0003800000 */
.L_x_20:
[----:B------:R-:W-:Y:S06]  /*15a0*/  BAR.SYNC.DEFER_BLOCKING 0x0 ;  /* 0x0000000000007b1d */ /* 0x000fec0000010000 */
.L_x_21:
[----:B------:R-:W-:Y:S05]  /*15b0*/  BRA.U UP0, `(.L_x_22) ;  /* 0x0000001100bc7547 */ /* 0x000fea000b800000 */
[----:B------:R-:W1:Y:S01]  /*15c0*/  LDCU UR6, c[0x0][0x38c] ;  /* 0x00007180ff0677ac */ /* 0x000e620008000800 */
[----:B------:R-:W-:Y:S01]  /*15d0*/  PLOP3.LUT P1, PT, PT, PT, UP3, 0x80, 0x8 ;  /* 0x000000000008781c */ /* 0x000fe20003f2f038 */
[----:B------:R-:W-:Y:S01]  /*15e0*/  IMAD.MOV.U32 R12, RZ, RZ, 0x1 ;  /* 0x00000001ff0c7424 */ /* 0x000fe200078e00ff */
[----:B------:R-:W-:Y:S01]  /*15f0*/  ISETP.EQ.OR P2, PT, R0, RZ, P3 ;  /* 0x000000ff0000720c */ /* 0x000fe20001f42670 */
[----:B------:R-:W-:Y:S01]  /*1600*/  UISETP.NE.AND UP1, UPT, UR22, URZ, UPT ;  /* 0x000000ff1600728c */ /* 0x000fe2000bf25270 */
[----:B------:R-:W-:Y:S02]  /*1610*/  PLOP3.LUT P1, PT, P1, PT, PT, 0x8, 0x80 ;  /* 0x000000000080781c */ /* 0x000fe40000f2e170 */
[----:B------:R-:W-:Y:S01]  /*1620*/  CS2R R10, SRZ ;  /* 0x00000000000a7805 */ /* 0x000fe2000001ff00 */
[----:B------:R-:W-:Y:S01]  /*1630*/  IMAD.MOV.U32 R9, RZ, RZ, RZ ;  /* 0x000000ffff097224 */ /* 0x000fe200078e00ff */
[----:B------:R-:W2:Y:S01]  /*1640*/  LDCU UR39, c[0x0][0x370] ;  /* 0x00006e00ff2777ac */ /* 0x000ea20008000800 */
[----:B------:R-:W-:Y:S01]  /*1650*/  IMAD.MOV.U32 R8, RZ, RZ, 0x1 ;  /* 0x00000001ff087424 */ /* 0x000fe200078e00ff */
[----:B------:R-:W3:Y:S01]  /*1660*/  LDCU.64 UR28, c[0x0][0x348] ;  /* 0x00006900ff1c77ac */ /* 0x000ee20008000a00 */
[----:B------:R-:W-:-:S02]  /*1670*/  USHF.R.U32.HI UR44, URZ, 0x6, UR21 ;  /* 0x00000006ff2c7899 */ /* 0x000fc40008011615 */
[----:B-1----:R-:W-:Y:S02]  /*1680*/  UIADD3 UR5, UPT, UPT, UR6, 0x3f, URZ ;  /* 0x0000003f06057890 */ /* 0x002fe4000fffe0ff */
[----:B------:R-:W-:Y:S02]  /*1690*/  UIADD3 UR47, UPT, UPT, UR6, 0x7e, URZ ;  /* 0x0000007e062f7890 */ /* 0x000fe4000fffe0ff */
[----:B------:R-:W-:Y:S01]  /*16a0*/  USHF.R.S32.HI UR4, URZ, 0x1f, UR5 ;  /* 0x0000001fff047899 */ /* 0x000fe20008011405 */
[----:B------:R-:W1:Y:S03]  /*16b0*/  LDCU UR38, c[0x0][0x374] ;  /* 0x00006e80ff2677ac */ /* 0x000e660008000800 */
[----:B------:R-:W-:Y:S02]  /*16c0*/  ULEA.HI UR4, UR4, UR5, URZ, 0x6 ;  /* 0x0000000504047291 */ /* 0x000fe4000f8f30ff */
[----:B------:R-:W-:-:S02]  /*16d0*/  USEL UR25, UR34, 0x2, UP1 ;  /* 0x0000000222197887 */ /* 0x000fc40008800000 */
[----:B------:R-:W-:Y:S02]  /*16e0*/  USHF.R.S32.HI UR42, URZ, 0x6, UR4 ;  /* 0x00000006ff2a7899 */ /* 0x000fe40008011404 */
[----:B------:R-:W-:Y:S02]  /*16f0*/  UIADD3 UR4, UPT, UPT, UR6, -0x1, URZ ;  /* 0xffffffff06047890 */ /* 0x000fe4000fffe0ff */
[----:B------:R-:W-:Y:S02]  /*1700*/  UISETP.LT.U32.AND UP0, UPT, UR42, 0x4, UPT ;  /* 0x000000042a00788c */ /* 0x000fe4000bf01070 */
[----:B------:R-:W-:Y:S02]  /*1710*/  UISETP.GE.U32.AND UP2, UPT, UR4, -0x7f, UPT ;  /* 0xffffff810400788c */ /* 0x000fe4000bf46070 */
[----:B------:R-:W-:Y:S01]  /*1720*/  USEL UR41, UR42, 0x4, UP0 ;  /* 0x000000042a297887 */ /* 0x000fe20008000000 */
[----:B------:R-:W-:-:S03]  /*1730*/  UMOV UR5, URZ ;  /* 0x000000ff00057c82 */ /* 0x000fc60008000000 */
[----:B------:R-:W-:Y:S02]  /*1740*/  UIADD3 UR24, UPT, UPT, UR41, -0x1, URZ ;  /* 0xffffffff29187890 */ /* 0x000fe4000fffe0ff */
[----:B------:R-:W-:-:S03]  /*1750*/  UIADD3 UR43, UPT, UPT, UR42, -UR41, URZ ;  /* 0x800000292a2b7290 */ /* 0x000fc6000fffe0ff */
[----:B------:R-:W-:-:S04]  /*1760*/  @UP2 UIADD3 UR24, UPT, UPT, UR41, URZ, URZ ;  /* 0x000000ff29182290 */ /* 0x000fc8000fffe0ff */
[----:B-123--:R-:W-:-:S12]  /*1770*/  UIADD3 UR24, UPT, UPT, UR24, 0x1, URZ ;  /* 0x0000000118187890 */ /* 0x00efd8000fffe0ff */
.L_x_42:
[----:B------:R-:W-:Y:S01]  /*1780*/  UISETP.NE.AND UP0, UPT, UR48, URZ, UPT ;  /* 0x000000ff3000728c */ /* 0x000fe2000bf05270 */
[----:B------:R-:W1:Y:S08]  /*1790*/  S2UR UR48, SR_CgaCtaId ;  /* 0x00000000003079c3 */ /* 0x000e700000008800 */
[----:B------:R-:W-:Y:S05]  /*17a0*/  BRA.U UP0, `(.L_x_23) ;  /* 0x0000000100347547 */ /* 0x000fea000b800000 */
[----:B------:R-:W2:Y:S01]  /*17b0*/  S2R R0, SR_CgaCtaId ;  /* 0x0000000000007919 */ /* 0x000ea20000008800 */
[----:B------:R-:W-:-:S04]  /*17c0*/  MOV R2, 0x400 ;  /* 0x0000040000027802 */ /* 0x000fc80000000f00 */
[----:B--2---:R-:W-:Y:S02]  /*17d0*/  LEA R0, R0, R2, 0x18 ;  /* 0x0000000200007211 */ /* 0x004fe400078ec0ff */
[----:B------:R-:W-:-:S03]  /*17e0*/  SHF.L.U32 R2, R8, 0x1f, RZ ;  /* 0x0000001f08027819 */ /* 0x000fc600000006ff */
[----:B------:R-:W-:-:S04]  /*17f0*/  IMAD R0, R9, 0x8, R0 ;  /* 0x0000000809007824 */ /* 0x000fc800078e0200 */
[----:B------:R-:W2:Y:S02]  /*1800*/  SYNCS.PHASECHK.TRANS64.TRYWAIT P0, [R0+URZ+0xd0], R2 ;  /* 0x0000d002000075a7 */ /* 0x000ea400080011ff */
[----:B--2---:R-:W-:Y:S05]  /*1810*/  @!P0 BRA `(.L_x_24) ;  /* 0x0000004c00b08947 */ /* 0x004fea0003800000 */
.L_x_102:
[----:B------:R-:W-:Y:S01]  /*1820*/  VIADD R9, R9, 0x1 ;  /* 0x0000000109097836 */ /* 0x000fe20000000000 */
[----:B------:R2:W-:Y:S04]  /*1830*/  SYNCS.ARRIVE.TRANS64.A1T0 RZ, [R0+URZ+0xc0], RZ ;  /* 0x0000c0ff00ff79a7 */ /* 0x0005e800081000ff */
[----:B------:R-:W-:-:S04]  /*1840*/  ISETP.NE.AND P0, PT, R9, 0x2, PT ;  /* 0x000000020900780c */ /* 0x000fc80003f05270 */
[----:B------:R-:W-:Y:S02]  /*1850*/  SEL R9, R9, RZ, P0 ;  /* 0x000000ff09097207 */ /* 0x000fe40000000000 */
[----:B--2---:R-:W-:-:S04]  /*1860*/  SEL R0, RZ, 0x1, P0 ;  /* 0x00000001ff007807 */ /* 0x004fc80000000000 */
[----:B------:R-:W-:-:S07]  /*1870*/  LOP3.LUT R8, R8, R0, RZ, 0x3c, !PT ;  /* 0x0000000008087212 */ /* 0x000fce00078e3cff */
.L_x_23:
[----:B------:R-:W-:Y:S01]  /*1880*/  UMOV UR6, 0x400 ;  /* 0x0000040000067882 */ /* 0x000fe20000000000 */
[----:B------:R-:W-:Y:S01]  /*1890*/  SHF.L.U32 R0, R12, 0x1f, RZ ;  /* 0x0000001f0c007819 */ /* 0x000fe200000006ff */
[----:B-1----:R-:W-:Y:S02]  /*18a0*/  ULEA UR6, UR48, UR6, 0x18 ;  /* 0x0000000630067291 */ /* 0x002fe4000f8ec0ff */
[----:B------:R-:W-:Y:S02]  /*18b0*/  UISETP.GE.U32.AND UP0, UPT, UR47, 0x7f, UPT ;  /* 0x0000007f2f00788c */ /* 0x000fe4000bf06070 */
[----:B------:R-:W-:Y:S02]  /*18c0*/  ULEA UR4, UR5, UR6, 0x3 ;  /* 0x0000000605047291 */ /* 0x000fe4000f8e18ff */
[----:B------:R-:W-:Y:S02]  /*18d0*/  USHF.L.U32 UR11, UR45, 0x6, URZ ;  /* 0x000000062d0b7899 */ /* 0x000fe400080006ff */
[----:B------:R-:W-:Y:S01]  /*18e0*/  ULEA UR35, UR46, UR44, 0x6 ;  /* 0x0000002c2e237291 */ /* 0x000fe2000f8e30ff */
[----:B------:R-:W-:-:S04]  /*18f0*/  UMOV UR13, URZ ;  /* 0x000000ff000d7c82 */ /* 0x000fc80008000000 */
[----:B------:R1:W2:Y:S01]  /*1900*/  SYNCS.PHASECHK.TRANS64.TRYWAIT P0, [UR4+0x20], R0 ;  /* 0x00002000ff0075a7 */ /* 0x0002a20008001104 */
[----:B------:R-:W-:Y:S06]  /*1910*/  BRA.U !UP0, `(.L_x_25) ;  /* 0x0000000108bc7547 */ /* 0x000fec000b800000 */
[----:B------:R-:W-:Y:S01]  /*1920*/  UMOV UR7, URZ ;  /* 0x000000ff00077c82 */ /* 0x000fe20008000000 */
[----:B------:R-:W-:-:S05]  /*1930*/  UMOV UR4, UR5 ;  /* 0x0000000500047c82 */ /* 0x000fca0008000000 */
.L_x_31:
[----:B------:R-:W-:Y:S01]  /*1940*/  ULEA UR33, UR4, UR6, 0x3 ;  /* 0x0000000604217291 */ /* 0x000fe2000f8e18ff */
[----:B--2---:R-:W-:Y:S01]  /*1950*/  @!P3 MOV R2, 0x2000 ;  /* 0x000020000002b802 */ /* 0x004fe20000000f00 */
[----:B--2-4-:R-:W-:Y:S10]  /*1960*/  @P0 BRA `(.L_x_26) ;  /* 0x00000000000c0947 */ /* 0x014ff40003800000 */
[----:B------:R-:W-:-:S04]  /*1970*/  SHF.L.U32 R3, R12, 0x1f, RZ ;  /* 0x0000001f0c037819 */ /* 0x000fc800000006ff */
[----:B------:R-:W2:Y:S02]  /*1980*/  SYNCS.PHASECHK.TRANS64.TRYWAIT P0, [UR33+0x20], R3 ;  /* 0x00002003ff0075a7 */ /* 0x000ea40008001121 */
[----:B--2---:R-:W-:Y:S05]  /*1990*/  @!P0 BRA `(.L_x_27) ;  /* 0x0000004c00648947 */ /* 0x004fea0003800000 */
.L_x_26:
[----:B------:R2:W-:Y:S01]  /*19a0*/  @!P3 SYNCS.ARRIVE.TRANS64 RZ, [UR33], R2 ;  /* 0x00000002ffffb9a7 */ /* 0x0005e20008000021 */
[----:B------:R-:W-:-:S04]  /*19b0*/  ULOP3.LUT UR5, UR25, 0x2, URZ, 0xfc, !UPT ;  /* 0x0000000219057892 */ /* 0x000fc8000f8efcff */
[----:B------:R-:W-:-:S09]  /*19c0*/  UISETP.NE.AND UP0, UPT, UR5, 0x2, UPT ;  /* 0x000000020500788c */ /* 0x000fd2000bf05270 */
[----:B------:R-:W-:Y:S05]  /*19d0*/  BRA.U UP0, `(.L_x_28) ;  /* 0x0000000100047547 */ /* 0x000fea000b800000 */
[----:B------:R-:W-:Y:S05]  /*19e0*/  BPT.TRAP 0x1 ;  /* 0x000000040000795c */ /* 0x000fea0000300000 */
.L_x_28:
[----:B------:R-:W-:Y:S04]  /*19f0*/  BSSY.RECONVERGENT B0, `(.L_x_29) ;  /* 0x0000003000007945 */ /* 0x000fe80003800200 */
[----:B------:R-:W-:Y:S05]  /*1a00*/  @P2 BRA `(.L_x_30) ;  /* 0x0000000000042947 */ /* 0x000fea0003800000 */
[----:B------:R-:W-:Y:S05]  /*1a10*/  BPT.TRAP 0x1 ;  /* 0x000000040000795c */ /* 0x000fea0000300000 */
.L_x_30:
[----:B------:R-:W-:Y:S05]  /*1a20*/  BSYNC.RECONVERGENT B0 ;  /* 0x0000000000007941 */ /* 0x000fea0003800200 */
.L_x_29:
[----:B------:R-:W-:Y:S02]  /*1a30*/  UIADD3 UR5, UPT, UPT, UR4, 0x1, URZ ;  /* 0x0000000104057890 */ /* 0x000fe4000fffe0ff */
[----:B------:R-:W-:Y:S02]  /*1a40*/  UIADD3 UR16, UP1, UPT, UR28, 0x80, URZ ;  /* 0x000000801c107890 */ /* 0x000fe4000ff3e0ff */
[----:B------:R-:W-:Y:S02]  /*1a50*/  UISETP.NE.AND UP0, UPT, UR5, 0x4, UPT ;  /* 0x000000040500788c */ /* 0x000fe4000bf05270 */
[----:B------:R-:W-:Y:S02]  /*1a60*/  USHF.L.U32 UR34, UR7, 0x6, URZ ;  /* 0x0000000607227899 */ /* 0x000fe400080006ff */
[----:B------:R-:W-:Y:S02]  /*1a70*/  USEL UR9, URZ, 0x1, UP0 ;  /* 0x00000001ff097887 */ /* 0x000fe40008000000 */
[----:B------:R-:W-:-:S02]  /*1a80*/  USEL UR5, UR5, URZ, UP0 ;  /* 0x000000ff05057287 */ /* 0x000fc40008000000 */
[----:B------:R-:W-:Y:S02]  /*1a90*/  UIADD3 UR14, UP0, UPT, UR28, 0x180, URZ ;  /* 0x000001801c0e7890 */ /* 0x000fe4000ff1e0ff */
[----:B------:R-:W-:Y:S01]  /*1aa0*/  ULEA UR8, UR5, UR6, 0x3 ;  /* 0x0000000605087291 */ /* 0x000fe2000f8e18ff */
[----:B------:R-:W-:Y:S01]  /*1ab0*/  LOP3.LUT R12, R12, UR9, RZ, 0x3c, !PT ;  /* 0x000000090c0c7c12 */ /* 0x000fe2000f8e3cff */
[----:B------:R-:W-:Y:S02]  /*1ac0*/  UIADD3.X UR17, UPT, UPT, URZ, UR29, URZ, UP1, !UPT ;  /* 0x0000001dff117290 */ /* 0x000fe40008ffe4ff */
[----:B------:R-:W-:Y:S01]  /*1ad0*/  UIADD3.X UR15, UPT, UPT, URZ, UR29, URZ, UP0, !UPT ;  /* 0x0000001dff0f7290 */ /* 0x000fe200087fe4ff */
[----:B-1----:R-:W-:Y:S01]  /*1ae0*/  SHF.L.U32 R0, R12, 0x1f, RZ ;  /* 0x0000001f0c007819 */ /* 0x002fe200000006ff */
[----:B------:R-:W-:Y:S01]  /*1af0*/  UMOV UR18, 0x0 ;  /* 0x0000000000127882 */ /* 0x000fe20000000000 */
[----:B------:R-:W-:Y:S01]  /*1b00*/  UMOV UR19, 0x10000000 ;  /* 0x1000000000137882 */ /* 0x000fe20000000000 */
[----:B------:R-:W-:Y:S01]  /*1b10*/  UMOV UR12, UR36 ;  /* 0x00000024000c7c82 */ /* 0x000fe20008000000 */
[----:B------:R3:W4:Y:S01]  /*1b20*/  SYNCS.PHASECHK.TRANS64.TRYWAIT P0, [UR8+0x20], R0 ;  /* 0x00002000ff0075a7 */ /* 0x0007220008001108 */
[----:B------:R-:W-:Y:S01]  /*1b30*/  USHF.L.U32 UR8, UR4, 0xc, URZ ;  /* 0x0000000c04087899 */ /* 0x000fe200080006ff */
[----:B------:R-:W-:-:S02]  /*1b40*/  UMOV UR9, UR33 ;  /* 0x0000002100097c82 */ /* 0x000fc40008000000 */
[----:B------:R-:W-:Y:S01]  /*1b50*/  UMOV UR4, 0x30000 ;  /* 0x0003000000047882 */ /* 0x000fe20000000000 */
[----:B------:R-:W-:Y:S02]  /*1b60*/  ULOP3.LUT UR32, UR8, UR21, URZ, 0xfc, !UPT ;  /* 0x0000001508207292 */ /* 0x000fe4000f8efcff */
[----:B------:R-:W-:Y:S02]  /*1b70*/  UIADD3 UR8, UPT, UPT, UR6, 0x6400, UR8 ;  /* 0x0000640006087890 */ /* 0x000fe4000fffe008 */
[----:B------:R-:W-:Y:S01]  /*1b80*/  UIADD3 UR32, UPT, UPT, UR6, 0x2400, UR32 ;  /* 0x0000240006207890 */ /* 0x000fe2000fffe020 */
[----:B------:R-:W-:Y:S01]  /*1b90*/  UMOV UR10, UR34 ;  /* 0x00000022000a7c82 */ /* 0x000fe20008000000 */
[----:B------:R-:W-:Y:S01]  /*1ba0*/  UIADD3 UR7, UPT, UPT, UR7, 0x1, URZ ;  /* 0x0000000107077890 */ /* 0x000fe2000fffe0ff */
[----:B------:R-:W-:-:S03]  /*1bb0*/  UMOV UR13, UR24 ;  /* 0x00000018000d7c82 */ /* 0x000fc60008000000 */
[----:B------:R-:W-:-:S03]  /*1bc0*/  UISETP.NE.AND UP0, UPT, UR7, UR24, UPT ;  /* 0x000000180700728c */ /* 0x000fc6000bf05270 */
[----:B------:R1:W-:Y:S01]  /*1bd0*/  UTMALDG.3D.MULTICAST [UR32], [UR16], UR4, desc[UR18] ;  /* 0x00001220100073b4 */ /* 0x0003e20008011804 */
[----:B------:R3:W-:Y:S01]  /*1be0*/  UTMALDG.3D [UR8], [UR14], desc[UR18] ;  /* 0x000012080e0075b4 */ /* 0x0007e20008011000 */
[----:B-1----:R-:W-:-:S04]  /*1bf0*/  UMOV UR4, UR5 ;  /* 0x0000000500047c82 */ /* 0x002fc80008000000 */
[----:B---3--:R-:W-:Y:S05]  /*1c00*/  BRA.U UP0, `(.L_x_31) ;  /* 0xfffffffd004c7547 */ /* 0x008fea000b83ffff */
.L_x_25:
[----:B------:R-:W-:Y:S01]  /*1c10*/  ULEA UR4, UR5, UR6, 0x3 ;  /* 0x0000000605047291 */ /* 0x000fe2000f8e18ff */
[----:B-1----:R-:W-:Y:S01]  /*1c20*/  SHF.L.U32 R0, R12, 0x1f, RZ ;  /* 0x0000001f0c007819 */ /* 0x002fe200000006ff */
[----:B------:R-:W-:Y:S01]  /*1c30*/  @!P1 SYNCS.ARRIVE.TRANS64.A1T0 RZ, [UR6+0x58], RZ ;  /* 0x000058ffffff99a7 */ /* 0x000fe20008100006 */
[----:B------:R-:W-:-:S06]  /*1c40*/  UISETP.GT.AND UP0, UPT, UR42, UR41, UPT ;  /* 0x000000292a00728c */ /* 0x000fcc000bf04270 */
[----:B--2-4-:R1:W2:Y:S03]  /*1c50*/  SYNCS.PHASECHK.TRANS64.TRYWAIT P0, [UR4+0x20], R0 ;  /* 0x00002000ff0075a7 */ /* 0x0142a60008001104 */
[----:B------:R-:W-:Y:S05]  /*1c60*/  BRA.U !UP0, `(.L_x_32) ;  /* 0x0000000108c07547 */ /* 0x000fea000b800000 */
[----:B------:R-:W-:Y:S01]  /*1c70*/  UIADD3 UR26, UPT, UPT, UR43, UR13, URZ ;  /* 0x0000000d2b1a7290 */ /* 0x000fe2000fffe0ff */
[----:B------:R-:W-:-:S11]  /*1c80*/  UMOV UR4, UR5 ;  /* 0x0000000500047c82 */ /* 0x000fd60008000000 */
.L_x_38:
[----:B------:R-:W-:Y:S01]  /*1c90*/  ULEA UR17, UR4, UR6, 0x3 ;  /* 0x0000000604117291 */ /* 0x000fe2000f8e18ff */
[----:B--2---:R-:W-:Y:S01]  /*1ca0*/  @!P3 MOV R2, 0x2000 ;  /* 0x000020000002b802 */ /* 0x004fe20000000f00 */
[----:B--2-4-:R-:W-:Y:S10]  /*1cb0*/  @P0 BRA `(.L_x_33) ;  /* 0x00000000000c0947 */ /* 0x014ff40003800000 */
[----:B------:R-:W-:-:S04]  /*1cc0*/  SHF.L.U32 R3, R12, 0x1f, RZ ;  /* 0x0000001f0c037819 */ /* 0x000fc800000006ff */
[----:B------:R-:W2:Y:S02]  /*1cd0*/  SYNCS.PHASECHK.TRANS64.TRYWAIT P0, [UR17+0x20], R3 ;  /* 0x00002003ff0075a7 */ /* 0x000ea40008001111 */
[----:B--2---:R-:W-:Y:S05]  /*1ce0*/  @!P0 BRA `(.L_x_34) ;  /* 0x0000004800a88947 */ /* 0x004fea0003800000 */
.L_x_33:
[----:B------:R2:W-:Y:S01]  /*1cf0*/  @!P3 SYNCS.ARRIVE.TRANS64 RZ, [UR17], R2 ;  /* 0x00000002ffffb9a7 */ /* 0x0005e20008000011 */
[----:B------:R-:W-:-:S04]  /*1d00*/  ULOP3.LUT UR5, UR25, 0x2, URZ, 0xfc, !UPT ;  /* 0x0000000219057892 */ /* 0x000fc8000f8efcff */
[----:B------:R-:W-:-:S09]  /*1d10*/  UISETP.NE.AND UP0, UPT, UR5, 0x2, UPT ;  /* 0x000000020500788c */ /* 0x000fd2000bf05270 */
[----:B------:R-:W-:Y:S05]  /*1d20*/  BRA.U UP0, `(.L_x_35) ;  /* 0x0000000100047547 */ /* 0x000fea000b800000 */
[----:B------:R-:W-:Y:S05]  /*1d30*/  BPT.TRAP 0x1 ;  /* 0x000000040000795c */ /* 0x000fea0000300000 */
.L_x_35:
[----:B------:R-:W-:Y:S04]  /*1d40*/  BSSY.RECONVERGENT B0, `(.L_x_36) ;  /* 0x0000003000007945 */ /* 0x000fe80003800200 */
[----:B------:R-:W-:Y:S05]  /*1d50*/  @P2 BRA `(.L_x_37) ;  /* 0x0000000000042947 */ /* 0x000fea0003800000 */
[----:B------:R-:W-:Y:S05]  /*1d60*/  BPT.TRAP 0x1 ;  /* 0x000000040000795c */ /* 0x000fea0000300000 */
.L_x_37:
[----:B------:R-:W-:Y:S05]  /*1d70*/  BSYNC.RECONVERGENT B0 ;  /* 0x0000000000007941 */ /* 0x000fea0003800200 */
.L_x_36:
[----:B------:R-:W-:Y:S02]  /*1d80*/  UIADD3 UR5, UPT, UPT, UR4, 0x1, URZ ;  /* 0x0000000104057890 */ /* 0x000fe4000fffe0ff */
[----:B------:R-:W-:Y:S02]  /*1d90*/  UIADD3 UR14, UP1, UPT, UR28, 0x80, URZ ;  /* 0x000000801c0e7890 */ /* 0x000fe4000ff3e0ff */
[----:B------:R-:W-:Y:S02]  /*1da0*/  UISETP.NE.AND UP0, UPT, UR5, 0x4, UPT ;  /* 0x000000040500788c */ /* 0x000fe4000bf05270 */
[----:B------:R-:W-:Y:S02]  /*1db0*/  USHF.L.U32 UR18, UR13, 0x6, URZ ;  /* 0x000000060d127899 */ /* 0x000fe400080006ff */
[----:B------:R-:W-:Y:S02]  /*1dc0*/  USEL UR8, URZ, 0x1, UP0 ;  /* 0x00000001ff087887 */ /* 0x000fe40008000000 */
[----:B------:R-:W-:-:S02]  /*1dd0*/  USEL UR5, UR5, URZ, UP0 ;  /* 0x000000ff05057287 */ /* 0x000fc40008000000 */
[----:B------:R-:W-:Y:S02]  /*1de0*/  UIADD3 UR22, UP0, UPT, UR28, 0x180, URZ ;  /* 0x000001801c167890 */ /* 0x000fe4000ff1e0ff */
[----:B------:R-:W-:Y:S01]  /*1df0*/  LOP3.LUT R12, R12, UR8, RZ, 0x3c, !PT ;  /* 0x000000080c0c7c12 */ /* 0x000fe2000f8e3cff */
[----:B------:R-:W-:Y:S02]  /*1e00*/  USHF.L.U32 UR8, UR4, 0xc, URZ ;  /* 0x0000000c04087899 */ /* 0x000fe400080006ff */
[----:B------:R-:W-:Y:S01]  /*1e10*/  ULEA UR7, UR5, UR6, 0x3 ;  /* 0x0000000605077291 */ /* 0x000fe2000f8e18ff */
[----:B-1----:R-:W-:Y:S01]  /*1e20*/  SHF.L.U32 R0, R12, 0x1f, RZ ;  /* 0x0000001f0c007819 */ /* 0x002fe200000006ff */
[----:B------:R-:W-:Y:S02]  /*1e30*/  ULOP3.LUT UR16, UR8, UR21, URZ, 0xfc, !UPT ;  /* 0x0000001508107292 */ /* 0x000fe4000f8efcff */
[----:B------:R-:W-:Y:S02]  /*1e40*/  UIADD3.X UR15, UPT, UPT, URZ, UR29, URZ, UP1, !UPT ;  /* 0x0000001dff0f7290 */ /* 0x000fe40008ffe4ff */
[----:B------:R-:W-:-:S02]  /*1e50*/  UIADD3 UR16, UPT, UPT, UR6, 0x2400, UR16 ;  /* 0x0000240006107890 */ /* 0x000fc4000fffe010 */
[----:B------:R-:W-:Y:S01]  /*1e60*/  UIADD3 UR8, UPT, UPT, UR6, 0x6400, UR8 ;  /* 0x0000640006087890 */ /* 0x000fe2000fffe008 */
[----:B------:R3:W4:Y:S01]  /*1e70*/  SYNCS.PHASECHK.TRANS64.TRYWAIT P0, [UR7+0x20], R0 ;  /* 0x00002000ff0075a7 */ /* 0x0007220008001107 */
[----:B------:R-:W-:Y:S01]  /*1e80*/  UIADD3.X UR23, UPT, UPT, URZ, UR29, URZ, UP0, !UPT ;  /* 0x0000001dff177290 */ /* 0x000fe200087fe4ff */
[----:B------:R-:W-:Y:S01]  /*1e90*/  UMOV UR4, 0x30000 ;  /* 0x0003000000047882 */ /* 0x000fe20000000000 */
[----:B------:R-:W-:Y:S01]  /*1ea0*/  UMOV UR30, 0x0 ;  /* 0x00000000001e7882 */ /* 0x000fe20000000000 */
[----:B------:R-:W-:Y:S01]  /*1eb0*/  UMOV UR31, 0x10000000 ;  /* 0x10000000001f7882 */ /* 0x000fe20000000000 */
[----:B------:R-:W-:Y:S01]  /*1ec0*/  UMOV UR19, UR35 ;  /* 0x0000002300137c82 */ /* 0x000fe20008000000 */
[----:B------:R-:W-:Y:S01]  /*1ed0*/  UMOV UR20, UR36 ;  /* 0x0000002400147c82 */ /* 0x000fe20008000000 */
[----:B------:R-:W-:Y:S01]  /*1ee0*/  UMOV UR12, UR36 ;  /* 0x00000024000c7c82 */ /* 0x000fe20008000000 */
[----:B------:R-:W-:Y:S01]  /*1ef0*/  UMOV UR9, UR17 ;  /* 0x0000001100097c82 */ /* 0x000fe20008000000 */
[----:B------:R-:W-:Y:S01]  /*1f00*/  UMOV UR10, UR18 ;  /* 0x00000012000a7c82 */ /* 0x000fe20008000000 */
[----:B------:R1:W-:Y:S01]  /*1f10*/  UTMALDG.3D.MULTICAST [UR16], [UR14], UR4, desc[UR30] ;  /* 0x00001e100e0073b4 */ /* 0x0003e20008011804 */
[----:B------:R-:W-:-:S04]  /*1f20*/  UIADD3 UR13, UPT, UPT, UR13, 0x1, URZ ;  /* 0x000000010d0d7890 */ /* 0x000fc8000fffe0ff */
[----:B------:R-:W-:Y:S01]  /*1f30*/  UISETP.NE.AND UP0, UPT, UR13, UR26, UPT ;  /* 0x0000001a0d00728c */ /* 0x000fe2000bf05270 */
[----:B------:R3:W-:Y:S01]  /*1f40*/  UTMALDG.3D [UR8], [UR22], desc[UR30] ;  /* 0x00001e08160075b4 */ /* 0x0007e20008011000 */
[----:B-1----:R-:W-:-:S07]  /*1f50*/  UMOV UR4, UR5 ;  /* 0x0000000500047c82 */ /* 0x002fce0008000000 */
[----:B---3--:R-:W-:Y:S05]  /*1f60*/  BRA.U UP0, `(.L_x_38) ;  /* 0xfffffffd00487547 */ /* 0x008fea000b83ffff */
.L_x_32:
[C---:B------:R-:W-:Y:S01]  /*1f70*/  LEA R3, R11.reuse, UR6, 0x3 ;  /* 0x000000060b037c11 */ /* 0x040fe2000f8e18ff */
[----:B------:R-:W-:Y:S01]  /*1f80*/  NOP ;  /* 0x0000000000007918 */ /* 0x000fe20000000000 */
[----:B-1----:R-:W-:Y:S02]  /*1f90*/  SHF.L.U32 R0, R10, 0x1f, RZ ;  /* 0x0000001f0a007819 */ /* 0x002fe400000006ff */
[----:B------:R-:W-:Y:S02]  /*1fa0*/  LEA R4, R11, UR6, 0x4 ;  /* 0x000000060b047c11 */ /* 0x000fe4000f8e20ff */
[----:B--2-4-:R-:W1:Y:S02]  /*1fb0*/  SYNCS.PHASECHK.TRANS64.TRYWAIT P0, [R3+URZ+0x60], R0 ;  /* 0x00006000030075a7 */ /* 0x014e6400080011ff */
[----:B-1----:R-:W-:Y:S05]  /*1fc0*/  @!P0 BRA `(.L_x_39) ;  /* 0x0000004800088947 */ /* 0x002fea0003800000 */
.L_x_105:
[----:B------:R-:W2:Y:S01]  /*1fd0*/  LDS.128 R4, [R4+0xf0] ;  /* 0x0000f00004047984 */ /* 0x000ea20000000c00 */
[----:B------:R-:W-:Y:S01]  /*1fe0*/  UISETP.GE.AND UP0, UPT, UR40, 0x1, UPT ;  /* 0x000000012800788c */ /* 0x000fe2000bf06270 */
[----:B------:R-:W-:Y:S01]  /*1ff0*/  @!PT LDS RZ, [RZ] ;  /* 0x00000000fffff984 */ /* 0x000fe20000000800 */
[----:B------:R-:W-:Y:S01]  /*2000*/  @!PT LDS RZ, [RZ] ;  /* 0x00000000fffff984 */ /* 0x000fe20000000800 */
[----:B------:R-:W-:Y:S01]  /*2010*/  @!PT LDS RZ, [RZ] ;  /* 0x00000000fffff984 */ /* 0x000fe20000000800 */
[----:B------:R-:W-:Y:S01]  /*2020*/  @!PT LDS RZ, [RZ] ;  /* 0x00000000fffff984 */ /* 0x000fe20000000800 */
[----:B------:R3:W-:Y:S06]  /*2030*/  MEMBAR.ALL.CTA ;  /* 0x0000000000007992 */ /* 0x0007ec0000008000 */
[----:B---3--:R-:W3:Y:S01]  /*2040*/  FENCE.VIEW.ASYNC.S ;  /* 0x00000000000073c6 */ /* 0x008ee20000000000 */
[----:B--2---:R-:W-:-:S13]  /*2050*/  LOP3.LUT P0, RZ, R6, 0x1, RZ, 0xc0, !PT ;  /* 0x0000000106ff7812 */ /* 0x004fda000780c0ff */
[----:B---3--:R-:W-:Y:S01]  /*2060*/  VOTEU.ANY UP1, P0 ;  /* 0x0000000000ff7886 */ /* 0x008fe20000020100 */
[----:B------:R-:W-:-:S13]  /*2070*/  PLOP3.LUT P0, PT, PT, PT, UP1, 0x80, 0x8 ;  /* 0x000000000008781c */ /* 0x000fda0003f0f018 */
[----:B-1----:R-:W-:Y:S02]  /*2080*/  @P0 LOP3.LUT R0, R5, 0xffff, RZ, 0xc0, !PT ;  /* 0x0000ffff05000812 */ /* 0x002fe400078ec0ff */
[----:B------:R-:W-:Y:S02]  /*2090*/  @P0 MOV R2, R4 ;  /* 0x0000000400020202 */ /* 0x000fe40000000f00 */
[----:B------:R-:W-:Y:S01]  /*20a0*/  @P0 R2UR UR7, R0 ;  /* 0x00000000000702ca */ /* 0x000fe200000e0000 */
[----:B------:R-:W-:Y:S01]  /*20b0*/  VIADD R0, R3, 0x70 ;  /* 0x0000007003007836 */ /* 0x000fe20000000000 */
[----:B------:R-:W-:Y:S02]  /*20c0*/  @P0 SHF.R.U32.HI R4, RZ, 0x10, R5 ;  /* 0x00000010ff040819 */ /* 0x000fe40000011605 */
[----:B------:R-:W-:Y:S02]  /*20d0*/  @P0 R2UR UR8, R2 ;  /* 0x00000000020802ca */ /* 0x000fe400000e0000 */
[----:B------:R-:W-:-:S02]  /*20e0*/  PRMT R0, RZ, 0x654, R0 ;  /* 0x00000654ff007816 */ /* 0x000fc40000000000 */
[----:B------:R-:W-:Y:S02]  /*20f0*/  @P0 R2UR UR4, R4 ;  /* 0x00000000040402ca */ /* 0x000fe400000e0000 */
[----:B------:R1:W-:Y:S03]  /*2100*/  SYNCS.ARRIVE.TRANS64.RED.A1T0 RZ, [R0+URZ], RZ ;  /* 0x000000ff00ff79a7 */ /* 0x0003e600081004ff */
[----:B------:R-:W-:-:S04]  /*2110*/  @UP1 UMOV UR27, UR7 ;  /* 0x00000007001b1c82 */ /* 0x000fc80008000000 */
[----:B------:R-:W-:-:S04]  /*2120*/  @UP1 UMOV UR37, UR8 ;  /* 0x0000000800251c82 */ /* 0x000fc80008000000 */
[----:B------:R-:W-:Y:S01]  /*2130*/  @UP1 UMOV UR36, UR4 ;  /* 0x0000000400241c82 */ /* 0x000fe20008000000 */
[----:B------:R-:W-:Y:S05]  /*2140*/  BRA.U !UP0, `(.L_x_40) ;  /* 0x0000000108d47547 */ /* 0x000fea000b800000 */
[----:B------:R-:W2:Y:S01]  /*2150*/  LDCU.128 UR12, c[0x0][0xb10] ;  /* 0x00016200ff0c77ac */ /* 0x000ea20008000c00 */
[----:B------:R-:W3:Y:S01]  /*2160*/  LDCU UR26, c[0x0][0xb20] ;  /* 0x00016400ff1a77ac */ /* 0x000ee20008000800 */
[----:B------:R-:W4:Y:S01]  /*2170*/  LDCU UR20, c[0x0][0xb0c] ;  /* 0x00016180ff1477ac */ /* 0x000f220008000800 */
[----:B------:R-:W1:Y:S01]  /*2180*/  LDCU.64 UR10, c[0x0][0xb28] ;  /* 0x00016500ff0a77ac */ /* 0x000e620008000a00 */
[----:B------:R-:W-:Y:S02]  /*2190*/  UISETP.NE.AND UP3, UPT, UR40, 0x1, UPT ;  /* 0x000000012800788c */ /* 0x000fe4000bf65270 */
[----:B--2---:R-:W-:Y:S02]  /*21a0*/  UIMAD.WIDE.U32 UR16, UR38, UR15, URZ ;  /* 0x0000000f261072a5 */ /* 0x004fe4000f8e00ff */
[----:B------:R-:W-:Y:S02]  /*21b0*/  UIMAD.WIDE.U32 UR8, UR39, UR12, URZ ;  /* 0x0000000c270872a5 */ /* 0x000fe4000f8e00ff */
[----:B------:R-:W-:-:S02]  /*21c0*/  UISETP.NE.AND UP0, UPT, UR14, 0x1, UPT ;  /* 0x000000010e00788c */ /* 0x000fc4000bf05270 */
[----:B------:R-:W-:Y:S01]  /*21d0*/  UIMAD.WIDE.U32 UR22, UR27, UR15, URZ ;  /* 0x0000000f1b1672a5 */ /* 0x000fe2000f8e00ff */
[----:B------:R-:W-:Y:S02]  /*21e0*/  UMOV UR16, UR17 ;  /* 0x0000001100107c82 */ /* 0x000fe40008000000 */
[----:B------:R-:W-:Y:S01]  /*21f0*/  UMOV UR8, UR9 ;  /* 0x0000000900087c82 */ /* 0x000fe20008000000 */
[----:B---3--:R-:W-:Y:S02]  /*2200*/  USHF.R.U32.HI UR16, URZ, UR26, UR16 ;  /* 0x0000001aff107299 */ /* 0x008fe40008011610 */
[----:B----4-:R-:W-:Y:S02]  /*2210*/  UISETP.NE.AND UP2, UPT, UR20, 0x1, UPT ;  /* 0x000000011400788c */ /* 0x010fe4000bf45270 */
[----:B------:R-:W-:Y:S02]  /*2220*/  USHF.R.U32.HI UR8, URZ, UR13, UR8 ;  /* 0x0000000dff087299 */ /* 0x000fe40008011608 */
[----:B------:R-:W-:-:S02]  /*2230*/  USEL UR7, UR38, UR16, !UP0 ;  /* 0x0000001026077287 */ /* 0x000fc4000c000000 */
[----:B------:R-:W-:Y:S02]  /*2240*/  USEL UR8, UR39, UR8, !UP2 ;  /* 0x0000000827087287 */ /* 0x000fe4000d000000 */
[----:B-1----:R-:W-:Y:S01]  /*2250*/  UIMAD.WIDE.U32 UR16, UR7, UR10, URZ ;  /* 0x0000000a071072a5 */ /* 0x002fe2000f8e00ff */
[----:B------:R-:W-:Y:S01]  /*2260*/  UMOV UR4, UR23 ;  /* 0x0000001700047c82 */ /* 0x000fe20008000000 */
[----:B------:R-:W-:Y:S02]  /*2270*/  UIMAD.WIDE.U32 UR18, UR37, UR12, URZ ;  /* 0x0000000c251272a5 */ /* 0x000fe4000f8e00ff */
[----:B------:R-:W-:-:S03]  /*2280*/  UIMAD.WIDE.U32 UR22, UR8, UR10, URZ ;  /* 0x0000000a081672a5 */ /* 0x000fc6000f8e00ff */
[----:B------:R-:W-:Y:S01]  /*2290*/  UMOV UR16, UR17 ;  /* 0x0000001100107c82 */ /* 0x000fe20008000000 */
[----:B------:R-:W-:Y:S02]  /*22a0*/  USHF.R.U32.HI UR4, URZ, UR26, UR4 ;  /* 0x0000001aff047299 */ /* 0x000fe40008011604 */
[----:B------:R-:W-:Y:S01]  /*22b0*/  @UP3 USHF.R.U32.HI UR7, URZ, UR11, UR16 ;  /* 0x0000000bff073299 */ /* 0x000fe20008011610 */
[----:B------:R-:W-:Y:S01]  /*22c0*/  UMOV UR18, UR19 ;  /* 0x0000001300127c82 */ /* 0x000fe20008000000 */
[----:B------:R-:W-:Y:S01]  /*22d0*/  UMOV UR22, UR23 ;  /* 0x0000001700167c82 */ /* 0x000fe20008000000 */
[----:B------:R-:W-:Y:S02]  /*22e0*/  USHF.R.U32.HI UR13, URZ, UR13, UR18 ;  /* 0x0000000dff0d7299 */ /* 0x000fe40008011612 */
[----:B------:R-:W-:Y:S02]  /*22f0*/  USEL UR4, UR27, UR4, !UP0 ;  /* 0x000000041b047287 */ /* 0x000fe4000c000000 */
[----:B------:R-:W-:-:S02]  /*2300*/  @UP3 USHF.R.U32.HI UR8, URZ, UR11, UR22 ;  /* 0x0000000bff083299 */ /* 0x000fc40008011616 */
[----:B------:R-:W-:Y:S02]  /*2310*/  UIMAD UR9, UR40, UR7, URZ ;  /* 0x00000007280972a4 */ /* 0x000fe4000f8e02ff */
[----:B------:R-:W-:Y:S02]  /*2320*/  USEL UR7, UR37, UR13, !UP2 ;  /* 0x0000000d25077287 */ /* 0x000fe4000d000000 */
[----:B------:R-:W-:Y:S02]  /*2330*/  UIMAD UR12, UR40, UR8, URZ ;  /* 0x00000008280c72a4 */ /* 0x000fe4000f8e02ff */
[----:B------:R-:W-:Y:S02]  /*2340*/  UISETP.GE.AND UP0, UPT, UR4, UR9, UPT ;  /* 0x000000090400728c */ /* 0x000fe4000bf06270 */
[----:B------:R-:W-:Y:S02]  /*2350*/  UIMAD.WIDE.U32 UR16, UR4, UR10, URZ ;  /* 0x0000000a041072a5 */ /* 0x000fe4000f8e00ff */
[----:B------:R-:W-:-:S02]  /*2360*/  UISETP.GE.OR UP0, UPT, UR7, UR12, UP0 ;  /* 0x0000000c0700728c */ /* 0x000fc40008706670 */
        /* <DEDUP_REMOVED lines=19> */
.L_x_40:
[----:B------:R-:W2:Y:S02]  /*24a0*/  LDCU UR4, c[0x0][0xb30] ;  /* 0x00016600ff0477ac */ /* 0x000ea40008000800 */
[----:B--2---:R-:W-:-:S09]  /*24b0*/  UISETP.NE.AND UP0, UPT, UR4, 0x1, UPT ;  /* 0x000000010400788c */ /* 0x004fd2000bf05270 */
[----:B------:R-:W-:Y:S05]  /*24c0*/  BRA.U UP0, `(.L_x_41) ;  /* 0x0000000100447547 */ /* 0x000fea000b800000 */
[----:B------:R-:W2:Y:S01]  /*24d0*/  LDCU.128 UR12, c[0x0][0xb10] ;  /* 0x00016200ff0c77ac */ /* 0x000ea20008000c00 */
[----:B------:R-:W3:Y:S01]  /*24e0*/  LDCU UR16, c[0x0][0xb0c] ;  /* 0x00016180ff1077ac */ /* 0x000ee20008000800 */
[----:B------:R-:W4:Y:S01]  /*24f0*/  LDCU UR17, c[0x0][0xb20] ;  /* 0x00016400ff1177ac */ /* 0x000f220008000800 */
[----:B--2---:R-:W-:Y:S02]  /*2500*/  UIMAD.WIDE.U32 UR10, UR37, UR12, URZ ;  /* 0x0000000c250a72a5 */ /* 0x004fe4000f8e00ff */
[----:B------:R-:W-:Y:S02]  /*2510*/  UIMAD.WIDE.U32 UR8, UR27, UR15, URZ ;  /* 0x0000000f1b0872a5 */ /* 0x000fe4000f8e00ff */
[----:B---3--:R-:W-:Y:S02]  /*2520*/  UISETP.NE.AND UP2, UPT, UR16, 0x1, UPT ;  /* 0x000000011000788c */ /* 0x008fe4000bf45270 */
[----:B------:R-:W-:Y:S01]  /*2530*/  UISETP.NE.AND UP0, UPT, UR14, 0x1, UPT ;  /* 0x000000010e00788c */ /* 0x000fe2000bf05270 */
[----:B------:R-:W-:-:S02]  /*2540*/  UMOV UR7, UR11 ;  /* 0x0000000b00077c82 */ /* 0x000fc40008000000 */
[----:B------:R-:W-:Y:S01]  /*2550*/  UMOV UR4, UR9 ;  /* 0x0000000900047c82 */ /* 0x000fe20008000000 */
[----:B------:R-:W-:Y:S02]  /*2560*/  USHF.R.U32.HI UR7, URZ, UR13, UR7 ;  /* 0x0000000dff077299 */ /* 0x000fe40008011607 */
[----:B----4-:R-:W-:Y:S02]  /*2570*/  USHF.R.U32.HI UR4, URZ, UR17, UR4 ;  /* 0x00000011ff047299 */ /* 0x010fe40008011604 */
[----:B------:R-:W-:Y:S02]  /*2580*/  USEL UR7, UR37, UR7, !UP2 ;  /* 0x0000000725077287 */ /* 0x000fe4000d000000 */
[----:B------:R-:W-:-:S04]  /*2590*/  USEL UR4, UR27, UR4, !UP0 ;  /* 0x000000041b047287 */ /* 0x000fc8000c000000 */
[----:B------:R-:W-:Y:S02]  /*25a0*/  UIADD3 UR8, UPT, UPT, UR7, -UR4, URZ ;  /* 0x8000000407087290 */ /* 0x000fe4000fffe0ff */
[----:B------:R-:W-:Y:S02]  /*25b0*/  UIADD3 UR4, UPT, UPT, -UR7, UR4, URZ ;  /* 0x0000000407047290 */ /* 0x000fe4000fffe1ff */
[----:B------:R-:W-:Y:S02]  /*25c0*/  UIMAD UR27, UR8, UR14, UR27 ;  /* 0x0000000e081b72a4 */ /* 0x000fe4000f8e021b */
[----:B------:R-:W-:-:S12]  /*25d0*/  UIMAD UR37, UR4, UR16, UR37 ;  /* 0x00000010042572a4 */ /* 0x000fd8000f8e0225 */
.L_x_41:
[----:B------:R-:W-:Y:S01]  /*25e0*/  VIADD R11, R11, 0x1 ;  /* 0x000000010b0b7836 */ /* 0x000fe20000000000 */
[----:B------:R-:W-:Y:S01]  /*25f0*/  PLOP3.LUT P1, PT, PT, PT, PT, 0x80, 0x8 ;  /* 0x000000000008781c */ /* 0x000fe20003f2f070 */
[----:B------:R-:W-:Y:S02]  /*2600*/  UIADD3 UR46, UPT, UPT, UR37, UR60, URZ ;  /* 0x0000003c252e7290 */ /* 0x000fe4000fffe0ff */
[----:B------:R-:W-:Y:S01]  /*2610*/  UIADD3 UR45, UPT, UPT, UR27, UR57, URZ ;  /* 0x000000391b2d7290 */ /* 0x000fe2000fffe0ff */
[----:B------:R-:W-:-:S04]  /*2620*/  ISETP.NE.AND P0, PT, R11, 0x2, PT ;  /* 0x000000020b00780c */ /* 0x000fc80003f05270 */
[----:B-1----:R-:W-:Y:S02]  /*2630*/  SEL R0, RZ, 0x1, P0 ;  /* 0x00000001ff007807 */ /* 0x002fe40000000000 */
[----:B------:R-:W-:Y:S02]  /*2640*/  SEL R11, R11, RZ, P0 ;  /* 0x000000ff0b0b7207 */ /* 0x000fe40000000000 */
[----:B------:R-:W-:Y:S01]  /*2650*/  LOP3.LUT R10, R10, R0, RZ, 0x3c, !PT ;  /* 0x000000000a0a7212 */ /* 0x000fe200078e3cff */
[----:B------:R-:W-:Y:S06]  /*2660*/  BRA.U UP1, `(.L_x_42) ;  /* 0xfffffff101447547 */ /* 0x000fec000b83ffff */
[----:B------:R-:W-:Y:S01]  /*2670*/  UIADD3 UR7, UPT, UPT, UR6, 0x20, URZ ;  /* 0x0000002006077890 */ /* 0x000fe2000fffe0ff */
[----:B------:R-:W-:-:S03]  /*2680*/  SHF.L.U32 R2, R12, 0x1f, RZ ;  /* 0x0000001f0c027819 */ /* 0x000fc600000006ff */
[----:B------:R-:W-:-:S09]  /*2690*/  ULEA UR4, UR5, UR7, 0x3 ;  /* 0x0000000705047291 */ /* 0x000fd2000f8e18ff */
[----:B------:R-:W1:Y:S02]  /*26a0*/  SYNCS.PHASECHK.TRANS64.TRYWAIT P0, [UR4], R2 ;  /* 0x00000002ff0075a7 */ /* 0x000e640008001104 */
[----:B-1----:R-:W-:Y:S05]  /*26b0*/  @!P0 BRA `(.L_x_43) ;  /* 0x0000004000608947 */ /* 0x002fea0003800000 */
.L_x_107:
[----:B------:R-:W-:-:S04]  /*26c0*/  UIADD3 UR4, UPT, UPT, UR5, 0x1, URZ ;  /* 0x0000000105047890 */ /* 0x000fc8000fffe0ff */
[----:B------:R-:W-:-:S04]  /*26d0*/  UISETP.NE.AND UP0, UPT, UR4, 0x4, UPT ;  /* 0x000000040400788c */ /* 0x000fc8000bf05270 */
[----:B------:R-:W-:Y:S02]  /*26e0*/  USEL UR6, URZ, 0x1, UP0 ;  /* 0x00000001ff067887 */ /* 0x000fe40008000000 */
[----:B------:R-:W-:-:S04]  /*26f0*/  USEL UR4, UR4, URZ, UP0 ;  /* 0x000000ff04047287 */ /* 0x000fc80008000000 */
[----:B------:R-:W-:Y:S01]  /*2700*/  ULEA UR5, UR4, UR7, 0x3 ;  /* 0x0000000704057291 */ /* 0x000fe2000f8e18ff */
[----:B-1----:R-:W-:-:S04]  /*2710*/  LOP3.LUT R2, R12, UR6, RZ, 0x3c, !PT ;  /* 0x000000060c027c12 */ /* 0x002fc8000f8e3cff */
[----:B------:R-:W-:-:S04]  /*2720*/  SHF.L.U32 R3, R2, 0x1f, RZ ;  /* 0x0000001f02037819 */ /* 0x000fc800000006ff */
[----:B------:R-:W1:Y:S02]  /*2730*/  SYNCS.PHASECHK.TRANS64.TRYWAIT P0, [UR5], R3 ;  /* 0x00000003ff0075a7 */ /* 0x000e640008001105 */
[----:B-1----:R-:W-:Y:S05]  /*2740*/  @!P0 BRA `(.L_x_44) ;  /* 0x0000004000548947 */ /* 0x002fea0003800000 */
.L_x_109:
[----:B------:R-:W-:-:S04]  /*2750*/  UIADD3 UR4, UPT, UPT, UR4, 0x1, URZ ;  /* 0x0000000104047890 */ /* 0x000fc8000fffe0ff */
[----:B------:R-:W-:-:S04]  /*2760*/  UISETP.NE.AND UP0, UPT, UR4, 0x4, UPT ;  /* 0x000000040400788c */ /* 0x000fc8000bf05270 */
[----:B------:R-:W-:Y:S02]  /*2770*/  USEL UR6, URZ, 0x1, UP0 ;  /* 0x00000001ff067887 */ /* 0x000fe40008000000 */
[----:B------:R-:W-:-:S04]  /*2780*/  USEL UR4, UR4, URZ, UP0 ;  /* 0x000000ff04047287 */ /* 0x000fc80008000000 */
[----:B------:R-:W-:Y:S01]  /*2790*/  ULEA UR5, UR4, UR7, 0x3 ;  /* 0x0000000704057291 */ /* 0x000fe2000f8e18ff */
[----:B------:R-:W-:-:S04]  /*27a0*/  LOP3.LUT R2, R2, UR6, RZ, 0x3c, !PT ;  /* 0x0000000602027c12 */ /* 0x000fc8000f8e3cff */
[----:B-1----:R-:W-:-:S04]  /*27b0*/  SHF.L.U32 R3, R2, 0x1f, RZ ;  /* 0x0000001f02037819 */ /* 0x002fc800000006ff */
[----:B------:R-:W1:Y:S02]  /*27c0*/  SYNCS.PHASECHK.TRANS64.TRYWAIT P0, [UR5], R3 ;  /* 0x00000003ff0075a7 */ /* 0x000e640008001105 */
[----:B-1----:R-:W-:Y:S05]  /*27d0*/  @!P0 BRA `(.L_x_45) ;  /* 0x0000004000488947 */ /* 0x002fea0003800000 */
.L_x_111:
[----:B------:R-:W-:-:S04]  /*27e0*/  UIADD3 UR4, UPT, UPT, UR4, 0x1, URZ ;  /* 0x0000000104047890 */ /* 0x000fc8000fffe0ff */
[----:B------:R-:W-:-:S04]  /*27f0*/  UISETP.NE.AND UP0, UPT, UR4, 0x4, UPT ;  /* 0x000000040400788c */ /* 0x000fc8000bf05270 */
[----:B------:R-:W-:Y:S02]  /*2800*/  USEL UR5, URZ, 0x1, UP0 ;  /* 0x00000001ff057887 */ /* 0x000fe40008000000 */
[----:B------:R-:W-:-:S04]  /*2810*/  USEL UR4, UR4, URZ, UP0 ;  /* 0x000000ff04047287 */ /* 0x000fc80008000000 */
[----:B------:R-:W-:Y:S01]  /*2820*/  ULEA UR4, UR4, UR7, 0x3 ;  /* 0x0000000704047291 */ /* 0x000fe2000f8e18ff */
[----:B------:R-:W-:-:S04]  /*2830*/  LOP3.LUT R2, R2, UR5, RZ, 0x3c, !PT ;  /* 0x0000000502027c12 */ /* 0x000fc8000f8e3cff */
[----:B------:R-:W-:Y:S01]  /*2840*/  SHF.L.U32 R2, R2, 0x1f, RZ ;  /* 0x0000001f02027819 */ /* 0x000fe200000006ff */
[----:B-1----:R-:W-:-:S07]  /*2850*/  IMAD.U32 R0, RZ, RZ, UR4 ;  /* 0x00000004ff007e24 */ /* 0x002fce000f8e00ff */
.L_x_46:
[----:B-1----:R1:W2:Y:S02]  /*2860*/  SYNCS.PHASECHK.TRANS64.TRYWAIT P0, [R0+URZ], R2 ;  /* 0x00000002000075a7 */ /* 0x0022a400080011ff */
[----:B--2---:R-:W-:Y:S05]  /*2870*/  @!P0 NANOSLEEP.SYNCS 0x989680 ;  /* 0x009896800000895d */ /* 0x004fea0003900000 */
[----:B------:R-:W2:Y:S02]  /*2880*/  @!P0 SYNCS.PHASECHK.TRANS64 P0, [R0+URZ], R2 ;  /* 0x00000002000085a7 */ /* 0x000ea400080010ff */
[----:B--2---:R-:W-:Y:S05]  /*2890*/  @P0 EXIT ;  /* 0x000000000000094d */ /* 0x004fea0003800000 */
[----:B------:R-:W-:Y:S05]  /*28a0*/  BRA `(.L_x_46) ;  /* 0xfffffffc00ec7947 */ /* 0x000fea000383ffff */
.L_x_22:
[----:B------:R-:W-:-:S04]  /*28b0*/  UISETP.NE.AND UP0, UPT, UR48, URZ, UPT ;  /* 0x000000ff3000728c */ /* 0x000fc8000bf05270 */
[----:B------:R-:W-:-:S09]  /*28c0*/  UISETP.NE.OR UP0, UPT, UR22, 0x1, UP0 ;  /* 0x000000011600788c */ /* 0x000fd20008705670 */
[----:B------:R-:W-:Y:S05]  /*28d0*/  BRA.U UP0, `(.L_x_47) ;  /* 0x0000000500487547 */ /* 0x000fea000b800000 */
[----:B------:R-:W-:Y:S01]  /*28e0*/  ISETP.GE.U32.AND P2, PT, R0, 0x2, PT ;  /* 0x000000020000780c */ /* 0x000fe20003f46070 */
[----:B------:R-:W-:Y:S01]  /*28f0*/  IMAD.MOV.U32 R12, RZ, RZ, 0x1 ;  /* 0x00000001ff0c7424 */ /* 0x000fe200078e00ff */
[----:B------:R-:W-:Y:S02]  /*2900*/  CS2R R10, SRZ ;  /* 0x00000000000a7805 */ /* 0x000fe4000001ff00 */
[----:B------:R-:W-:Y:S01]  /*2910*/  CS2R R8, SRZ ;  /* 0x0000000000087805 */ /* 0x000fe2000001ff00 */
[----:B------:R-:W-:Y:S01]  /*2920*/  UMOV UR6, 0x400 ;  /* 0x0000040000067882 */ /* 0x000fe20000000000 */
[----:B------:R-:W-:Y:S01]  /*2930*/  UMOV UR5, URZ ;  /* 0x000000ff00057c82 */ /* 0x000fe20008000000 */
[----:B------:R-:W-:-:S12]  /*2940*/  ULEA UR6, UR48, UR6, 0x18 ;  /* 0x0000000630067291 */ /* 0x000fd8000f8ec0ff */
.L_x_51:
[----:B------:R-:W-:Y:S02]  /*2950*/  LEA R2, R8, UR6, 0x3 ;  /* 0x0000000608027c11 */ /* 0x000fe4000f8e18ff */
[----:B------:R-:W-:-:S03]  /*2960*/  SHF.L.U32 R4, R9, 0x1f, RZ ;  /* 0x0000001f09047819 */ /* 0x000fc600000006ff */
[----:B------:R-:W-:Y:S01]  /*2970*/  VIADD R5, R2, 0xd0 ;  /* 0x000000d002057836 */ /* 0x000fe20000000000 */
[----:B------:R-:W1:Y:S02]  /*2980*/  SYNCS.PHASECHK.TRANS64.TRYWAIT P0, [R2+URZ+0xc0], R4 ;  /* 0x0000c004020075a7 */ /* 0x000e6400080011ff */
[----:B-1----:R-:W-:Y:S05]  /*2990*/  @!P0 BRA `(.L_x_48) ;  /* 0x0000003c00f08947 */ /* 0x002fea0003800000 */
.L_x_112:
[----:B------:R-:W-:Y:S01]  /*29a0*/  ULEA UR4, UR5, UR6, 0x3 ;  /* 0x0000000605047291 */ /* 0x000fe2000f8e18ff */
[----:B-1----:R-:W-:Y:S01]  /*29b0*/  PRMT R2, RZ, 0x654, R5 ;  /* 0x00000654ff027816 */ /* 0x002fe20000000005 */
[----:B------:R-:W-:Y:S01]  /*29c0*/  @!P2 IMAD.MOV.U32 R4, RZ, RZ, 0x10 ;  /* 0x00000010ff04a424 */ /* 0x000fe200078e00ff */
[----:B------:R-:W-:Y:S01]  /*29d0*/  SHF.L.U32 R5, R12, 0x1f, RZ ;  /* 0x0000001f0c057819 */ /* 0x000fe200000006ff */
[----:B------:R-:W-:Y:S01]  /*29e0*/  UIADD3 UR7, UPT, UPT, UR4, 0x60, URZ ;  /* 0x0000006004077890 */ /* 0x000fe2000fffe0ff */
[----:B------:R1:W-:Y:S05]  /*29f0*/  SYNCS.ARRIVE.TRANS64.RED.A1T0 RZ, [R2+URZ], RZ ;  /* 0x000000ff02ff79a7 */ /* 0x0003ea00081004ff */
[----:B------:R-:W-:Y:S01]  /*2a00*/  IMAD.U32 R6, RZ, RZ, UR7 ;  /* 0x00000007ff067e24 */ /* 0x000fe2000f8e00ff */
[----:B------:R-:W2:Y:S04]  /*2a10*/  SYNCS.PHASECHK.TRANS64.TRYWAIT P0, [UR4+0x70], R5 ;  /* 0x00007005ff0075a7 */ /* 0x000ea80008001104 */
[----:B------:R-:W-:Y:S01]  /*2a20*/  PRMT R6, R0, 0x654, R6 ;  /* 0x0000065400067816 */ /* 0x000fe20000000006 */
[----:B-12---:R-:W-:Y:S06]  /*2a30*/  @!P0 BRA `(.L_x_49) ;  /* 0x0000003c00dc8947 */ /* 0x006fec0003800000 */
.L_x_114:
[----:B------:R-:W-:Y:S01]  /*2a40*/  ULEA UR8, UR5, UR6, 0x4 ;  /* 0x0000000605087291 */ /* 0x000fe2000f8e20ff */
[----:B------:R-:W-:Y:S01]  /*2a50*/  SEL R3, R6, R3, !P2 ;  /* 0x0000000306037207 */ /* 0x000fe20005000000 */
[----:B------:R-:W-:Y:S01]  /*2a60*/  UIADD3 UR9, UPT, UPT, UR4, 0x60, URZ ;  /* 0x0000006004097890 */ /* 0x000fe2000fffe0ff */
[----:B-1----:R-:W-:Y:S01]  /*2a70*/  LEA R2, R11, UR6, 0x3 ;  /* 0x000000060b027c11 */ /* 0x002fe2000f8e18ff */
[----:B------:R-:W-:Y:S01]  /*2a80*/  UIADD3 UR8, UPT, UPT, UR8, 0xf0, URZ ;  /* 0x000000f008087890 */ /* 0x000fe2000fffe0ff */
[----:B------:R1:W-:Y:S01]  /*2a90*/  @!P2 SYNCS.ARRIVE.TRANS64.RED RZ, [R3+URZ], R4 ;  /* 0x0000000403ffa9a7 */ /* 0x0003e200080004ff */
[----:B------:R-:W-:Y:S01]  /*2aa0*/  UIADD3 UR4, UPT, UPT, UR5, 0x1, URZ ;  /* 0x0000000105047890 */ /* 0x000fe2000fffe0ff */
[----:B------:R-:W-:-:S03]  /*2ab0*/  VIADD R8, R8, 0x1 ;  /* 0x0000000108087836 */ /* 0x000fc60000000000 */
[----:B------:R-:W-:Y:S02]  /*2ac0*/  UISETP.NE.AND UP0, UPT, UR4, 0x2, UPT ;  /* 0x000000020400788c */ /* 0x000fe4000bf05270 */
[----:B------:R-:W-:Y:S01]  /*2ad0*/  ISETP.NE.AND P0, PT, R8, 0x2, PT ;  /* 0x000000020800780c */ /* 0x000fe20003f05270 */
[----:B------:R-:W-:Y:S06]  /*2ae0*/  UGETNEXTWORKID.BROADCAST [UR8], [UR9] ;  /* 0x00000000080073ca */ /* 0x000fec0008000100 */
[----:B------:R-:W-:Y:S02]  /*2af0*/  USEL UR7, URZ, 0x1, UP0 ;  /* 0x00000001ff077887 */ /* 0x000fe40008000000 */
[----:B------:R-:W-:-:S04]  /*2b00*/  USEL UR5, UR4, URZ, UP0 ;  /* 0x000000ff04057287 */ /* 0x000fc80008000000 */
[----:B------:R-:W-:Y:S02]  /*2b10*/  LOP3.LUT R12, R12, UR7, RZ, 0x3c, !PT ;  /* 0x000000070c0c7c12 */ /* 0x000fe4000f8e3cff */
[----:B-1----:R-:W-:-:S04]  /*2b20*/  SHF.L.U32 R4, R10, 0x1f, RZ ;  /* 0x0000001f0a047819 */ /* 0x002fc800000006ff */
[----:B------:R-:W1:Y:S02]  /*2b30*/  SYNCS.PHASECHK.TRANS64.TRYWAIT P1, [R2+URZ+0x60], R4 ;  /* 0x00006004020075a7 */ /* 0x000e6400080211ff */
[----:B-1----:R-:W-:Y:S05]  /*2b40*/  @!P1 BRA `(.L_x_50) ;  /* 0x0000003c00b09947 */ /* 0x002fea0003800000 */
.L_x_115:
[C---:B-1----:R-:W-:Y:S01]  /*2b50*/  LEA R4, R11.reuse, UR6, 0x4 ;  /* 0x000000060b047c11 */ /* 0x042fe2000f8e20ff */
[----:B------:R-:W-:Y:S01]  /*2b60*/  VIADD R2, R2, 0x70 ;  /* 0x0000007002027836 */ /* 0x000fe20000000000 */
[----:B------:R-:W-:Y:S01]  /*2b70*/  SEL R8, R8, RZ, P0 ;  /* 0x000000ff08087207 */ /* 0x000fe20000000000 */
[----:B------:R-:W-:-:S03]  /*2b80*/  VIADD R11, R11, 0x1 ;  /* 0x000000010b0b7836 */ /* 0x000fc60000000000 */
[----:B------:R-:W1:Y:S01]  /*2b90*/  LDS.128 R4, [R4+0xf0] ;  /* 0x0000f00004047984 */ /* 0x000e620000000c00 */
[----:B------:R-:W-:Y:S02]  /*2ba0*/  PRMT R2, RZ, 0x654, R2 ;  /* 0x00000654ff027816 */ /* 0x000fe40000000002 */
[C---:B------:R-:W-:Y:S01]  /*2bb0*/  ISETP.NE.AND P1, PT, R11.reuse, 0x2, PT ;  /* 0x000000020b00780c */ /* 0x040fe20003f25270 */
[----:B------:R-:W-:Y:S01]  /*2bc0*/  @!PT LDS RZ, [RZ] ;  /* 0x00000000fffff984 */ /* 0x000fe20000000800 */
[----:B------:R-:W-:Y:S01]  /*2bd0*/  @!PT LDS RZ, [RZ] ;  /* 0x00000000fffff984 */ /* 0x000fe20000000800 */
[----:B------:R-:W-:Y:S01]  /*2be0*/  @!PT LDS RZ, [RZ] ;  /* 0x00000000fffff984 */ /* 0x000fe20000000800 */
[----:B------:R-:W-:Y:S01]  /*2bf0*/  @!PT LDS RZ, [RZ] ;  /* 0x00000000fffff984 */ /* 0x000fe20000000800 */
[----:B------:R2:W-:Y:S06]  /*2c00*/  MEMBAR.ALL.CTA ;  /* 0x0000000000007992 */ /* 0x0005ec0000008000 */
[----:B--2---:R-:W2:Y:S01]  /*2c10*/  FENCE.VIEW.ASYNC.S ;  /* 0x00000000000073c6 */ /* 0x004ea20000000000 */
[----:B------:R-:W-:Y:S01]  /*2c20*/  SEL R11, R11, RZ, P1 ;  /* 0x000000ff0b0b7207 */ /* 0x000fe20000800000 */
[----:B--2---:R2:W-:Y:S01]  /*2c30*/  SYNCS.ARRIVE.TRANS64.RED.A1T0 RZ, [R2+URZ], RZ ;  /* 0x000000ff02ff79a7 */ /* 0x0045e200081004ff */
[----:B-1----:R-:W-:-:S02]  /*2c40*/  LOP3.LUT P3, RZ, R6, 0x1, RZ, 0xc0, !PT ;  /* 0x0000000106ff7812 */ /* 0x002fc4000786c0ff */
[----:B------:R-:W-:-:S04]  /*2c50*/  SEL R4, RZ, 0x1, P1 ;  /* 0x00000001ff047807 */ /* 0x000fc80000800000 */
[----:B------:R-:W-:Y:S02]  /*2c60*/  LOP3.LUT R10, R10, R4, RZ, 0x3c, !PT ;  /* 0x000000040a0a7212 */ /* 0x000fe400078e3cff */
[----:B--2---:R-:W-:-:S04]  /*2c70*/  SEL R2, RZ, 0x1, P0 ;  /* 0x00000001ff027807 */ /* 0x004fc80000000000 */
[----:B------:R-:W-:Y:S01]  /*2c80*/  LOP3.LUT R9, R9, R2, RZ, 0x3c, !PT ;  /* 0x0000000209097212 */ /* 0x000fe200078e3cff */
[----:B------:R-:W-:Y:S06]  /*2c90*/  @P3 BRA `(.L_x_51) ;  /* 0xfffffffc002c3947 */ /* 0x000fec000383ffff */
[----:B------:R-:W-:Y:S01]  /*2ca0*/  ULEA UR4, UR5, UR6, 0x3 ;  /* 0x0000000605047291 */ /* 0x000fe2000f8e18ff */
[----:B------:R-:W-:-:S08]  /*2cb0*/  SHF.L.U32 R2, R12, 0x1f, RZ ;  /* 0x0000001f0c027819 */ /* 0x000fd000000006ff */
[----:B------:R-:W1:Y:S02]  /*2cc0*/  SYNCS.PHASECHK.TRANS64 P0, [UR4+0x70], R2 ;  /* 0x00007002ff0075a7 */ /* 0x000e640008001004 */
[----:B-1----:R-:W-:Y:S05]  /*2cd0*/  @P0 BRA `(.L_x_52) ;  /* 0x0000000000080947 */ /* 0x002fea0003800000 */
[----:B------:R-:W1:Y:S02]  /*2ce0*/  SYNCS.PHASECHK.TRANS64.TRYWAIT P0, [UR4+0x70], R2 ;  /* 0x00007002ff0075a7 */ /* 0x000e640008001104 */
[----:B-1----:R-:W-:Y:S05]  /*2cf0*/  @!P0 BRA `(.L_x_53) ;  /* 0x0000003c00588947 */ /* 0x002fea0003800000 */
.L_x_52:
[----:B------:R-:W-:-:S04]  /*2d00*/  UIADD3 UR7, UPT, UPT, UR5, 0x1, URZ ;  /* 0x0000000105077890 */ /* 0x000fc8000fffe0ff */
[----:B------:R-:W-:-:S04]  /*2d10*/  UISETP.NE.AND UP0, UPT, UR7, 0x2, UPT ;  /* 0x000000020700788c */ /* 0x000fc8000bf05270 */
[----:B------:R-:W-:Y:S02]  /*2d20*/  USEL UR8, URZ, 0x1, UP0 ;  /* 0x00000001ff087887 */ /* 0x000fe40008000000 */
[----:B------:R-:W-:-:S04]  /*2d30*/  USEL UR7, UR7, URZ, UP0 ;  /* 0x000000ff07077287 */ /* 0x000fc80008000000 */
[----:B------:R-:W-:Y:S01]  /*2d40*/  ULEA UR7, UR7, UR6, 0x3 ;  /* 0x0000000607077291 */ /* 0x000fe2000f8e18ff */
[----:B-1----:R-:W-:-:S04]  /*2d50*/  LOP3.LUT R2, R12, UR8, RZ, 0x3c, !PT ;  /* 0x000000080c027c12 */ /* 0x002fc8000f8e3cff */
[----:B------:R-:W-:-:S04]  /*2d60*/  SHF.L.U32 R0, R2, 0x1f, RZ ;  /* 0x0000001f02007819 */ /* 0x000fc800000006ff */
[----:B------:R-:W1:Y:S02]  /*2d70*/  SYNCS.PHASECHK.TRANS64 P0, [UR7+0x70], R0 ;  /* 0x00007000ff0075a7 */ /* 0x000e640008001007 */
[----:B-1----:R-:W-:Y:S05]  /*2d80*/  @P0 EXIT ;  /* 0x000000000000094d */ /* 0x002fea0003800000 */
[----:B------:R-:W-:Y:S02]  /*2d90*/  SHF.L.U32 R2, R2, 0x1f, RZ ;  /* 0x0000001f02027819 */ /* 0x000fe400000006ff */
[----:B------:R-:W-:-:S07]  /*2da0*/  MOV R0, UR7 ;  /* 0x0000000700007c02 */ /* 0x000fce0008000f00 */
.L_x_54:
[----:B-1----:R1:W2:Y:S02]  /*2db0*/  SYNCS.PHASECHK.TRANS64.TRYWAIT P0, [R0+URZ+0x70], R2 ;  /* 0x00007002000075a7 */ /* 0x0022a400080011ff */
[----:B--2---:R-:W-:Y:S05]  /*2dc0*/  @!P0 NANOSLEEP.SYNCS 0x989680 ;  /* 0x009896800000895d */ /* 0x004fea0003900000 */
[----:B------:R-:W2:Y:S02]  /*2dd0*/  @!P0 SYNCS.PHASECHK.TRANS64 P0, [R0+URZ+0x70], R2 ;  /* 0x00007002000085a7 */ /* 0x000ea400080010ff */
[----:B--2---:R-:W-:Y:S05]  /*2de0*/  @P0 EXIT ;  /* 0x000000000000094d */ /* 0x004fea0003800000 */
[----:B------:R-:W-:Y:S05]  /*2df0*/  BRA `(.L_x_54) ;  /* 0xfffffffc00ec7947 */ /* 0x000fea000383ffff */
.L_x_47:
[----:B------:R-:W-:Y:S05]  /*2e00*/  BRA.U UP4, `(.L_x_55) ;  /* 0x0000000d049c7547 */ /* 0x000fea000b800000 */
[----:B------:R-:W-:Y:S01]  /*2e10*/  UMOV UR4, 0x40 ;  /* 0x0000004000047882 */ /* 0x000fe20000000000 */
[----:B------:R-:W-:Y:S01]  /*2e20*/  NOP ;  /* 0x0000000000007918 */ /* 0x000fe20000000000 */
[----:B------:R-:W-:Y:S01]  /*2e30*/  ULEA UR5, UR48, UR4, 0x18 ;  /* 0x0000000430057291 */ /* 0x000fe2000f8ec0ff */
[----:B------:R-:W-:Y:S02]  /*2e40*/  UMOV UR6, 0x400 ;  /* 0x0000040000067882 */ /* 0x000fe40000000000 */
[----:B------:R-:W-:-:S06]  /*2e50*/  ULEA UR6, UR48, UR6, 0x18 ;  /* 0x0000000630067291 */ /* 0x000fcc000f8ec0ff */
[----:B------:R-:W1:Y:S02]  /*2e60*/  LDS.U8 R0, [UR5+0x1c] ;  /* 0x00001c05ff007984 */ /* 0x000e640008000000 */
[----:B-1----:R-:W-:-:S13]  /*2e70*/  ISETP.NE.AND P0, PT, R0, RZ, PT ;  /* 0x000000ff0000720c */ /* 0x002fda0003f05270 */
[----:B------:R-:W-:Y:S05]  /*2e80*/  @P0 BRA `(.L_x_56) ;  /* 0x0000000000580947 */ /* 0x000fea0003800000 */
[----:B------:R-:W-:-:S13]  /*2e90*/  ELECT P0, URZ, PT ;  /* 0x0000000000ff782f */ /* 0x000fda0003800000 */
[----:B------:R-:W-:Y:S05]  /*2ea0*/  @!P0 BRA `(.L_x_57) ;  /* 0x0000000000608947 */ /* 0x000fea0003800000 */
[----:B------:R-:W-:Y:S01]  /*2eb0*/  UMOV UR4, 0x10 ;  /* 0x0000001000047882 */ /* 0x000fe20000000000 */
[----:B------:R-:W-:Y:S01]  /*2ec0*/  HFMA2 R0, -RZ, RZ, 0, 5.9604644775390625e-08 ;  /* 0x00000001ff007431 */ /* 0x000fe200000001ff */
[----:B------:R-:W-:-:S03]  /*2ed0*/  MOV R3, 0xffff ;  /* 0x0000ffff00037802 */ /* 0x000fc60000000f00 */
[----:B------:R-:W-:Y:S04]  /*2ee0*/  DEPBAR.LE SB1, 0x36 ;  /* 0x00009d800000791a */ /* 0x000fe80000000000 */
[----:B------:R-:W1:Y:S02]  /*2ef0*/  UTCATOMSWS.FIND_AND_SET.ALIGN UP0, UR4, UR4 ;  /* 0x00000004000475e3 */ /* 0x000e640008000800 */
[----:B-1----:R-:W-:Y:S01]  /*2f00*/  MOV R4, UR4 ;  /* 0x0000000400047c02 */ /* 0x002fe20008000f00 */
[----:B------:R-:W-:Y:S06]  /*2f10*/  BRA.U UP0, `(.L_x_58) ;  /* 0x0000000100187547 */ /* 0x000fec000b800000 */
.L_x_59:
[----:B------:R-:W-:Y:S05]  /*2f20*/  NANOSLEEP 0x64 ;  /* 0x000000640000795d */ /* 0x000fea0003800000 */
[----:B------:R-:W-:-:S05]  /*2f30*/  UMOV UR4, 0x10 ;  /* 0x0000001000047882 */ /* 0x000fca0000000000 */
[----:B------:R-:W-:Y:S04]  /*2f40*/  DEPBAR.LE SB1, 0x36 ;  /* 0x00009d800000791a */ /* 0x000fe80000000000 */
[----:B------:R-:W1:Y:S02]  /*2f50*/  UTCATOMSWS.FIND_AND_SET.ALIGN UP0, UR4, UR4 ;  /* 0x00000004000475e3 */ /* 0x000e640008000800 */
[----:B-1----:R-:W-:Y:S01]  /*2f60*/  MOV R4, UR4 ;  /* 0x0000000400047c02 */ /* 0x002fe20008000f00 */
[----:B------:R-:W-:Y:S05]  /*2f70*/  BRA.U !UP0, `(.L_x_59) ;  /* 0xfffffffd08e87547 */ /* 0x000fea000b83ffff */
.L_x_58:
[-C--:B------:R-:W-:Y:S02]  /*2f80*/  SHF.L.U32 R3, R3, R4.reuse, RZ ;  /* 0x0000000403037219 */ /* 0x080fe400000006ff */
[----:B------:R-:W-:Y:S01]  /*2f90*/  SHF.L.U32 R0, R0, R4, RZ ;  /* 0x0000000400007219 */ /* 0x000fe200000006ff */
[----:B------:R-:W-:Y:S02]  /*2fa0*/  IMAD.SHL.U32 R4, R4, 0x20, RZ ;  /* 0x0000002004047824 */ /* 0x000fe400078e00ff */
[----:B------:R1:W-:Y:S04]  /*2fb0*/  ATOMS.OR RZ, [UR5+0x14], R3 ;  /* 0x00001403ffff798c */ /* 0x0003e8000b000005 */
[----:B------:R1:W-:Y:S04]  /*2fc0*/  ATOMS.OR RZ, [UR5+0x18], R0 ;  /* 0x00001800ffff798c */ /* 0x0003e8000b000005 */
[----:B------:R1:W-:Y:S01]  /*2fd0*/  STS [UR6+0x110], R4 ;  /* 0x00011004ff007988 */ /* 0x0003e20008000806 */
[----:B------:R-:W-:Y:S05]  /*2fe0*/  BRA `(.L_x_57) ;  /* 0x0000000000107947 */ /* 0x000fea0003800000 */
.L_x_56:
[----:B------:R-:W-:Y:S02]  /*2ff0*/  MOV R0, 0xffffffff ;  /* 0xffffffff00007802 */ /* 0x000fe40000000f00 */
[----:B------:R-:W-:-:S03]  /*3000*/  MOV R4, 0x3030 ;  /* 0x0000303000047802 */ /* 0x000fc60000000f00 */
[----:B------:R1:W-:Y:S04]  /*3010*/  STS [UR6+0x110], R0 ;  /* 0x00011000ff007988 */ /* 0x0003e80008000806 */
[----:B-1---5:R-:W-:Y:S05]  /*3020*/  CALL.REL.NOINC `($__internal_1_$__cuda_sm10x_tcgen05_guardrail_trap_phase_invalid_during_alloc) ;  /* 0x0000003c00d87944 */ /* 0x022fea0003c00000 */
.L_x_57:
[----:B------:R-:W-:Y:S05]  /*3030*/  WARPSYNC.ALL ;  /* 0x0000000000007948 */ /* 0x000fea0003800000 */
[----:B------:R-:W2:Y:S01]  /*3040*/  S2UR UR4, SR_CgaCtaId ;  /* 0x00000000000479c3 */ /* 0x000ea20000008800 */
[----:B------:R-:W-:Y:S01]  /*3050*/  UMOV UR17, 0x400 ;  /* 0x0000040000117882 */ /* 0x000fe20000000000 */
[----:B------:R-:W-:-:S06]  /*3060*/  NOP ;  /* 0x0000000000007918 */ /* 0x000fcc0000000000 */
[----:B------:R-:W-:Y:S06]  /*3070*/  BAR.ARV 0x6, 0xa0 ;  /* 0x0182800000007b1d */ /* 0x000fec0000002000 */
[----:B------:R-:W3:Y:S01]  /*3080*/  LDCU UR5, c[0x0][0x38c] ;  /* 0x00007180ff0577ac */ /* 0x000ee20008000800 */
[----:B------:R-:W-:Y:S01]  /*3090*/  LOP3.LUT R2, R2, 0xffff, RZ, 0xc0, !PT ;  /* 0x0000ffff02027812 */ /* 0x000fe200078ec0ff */
[----:B------:R-:W-:Y:S01]  /*30a0*/  IMAD.MOV.U32 R11, RZ, RZ, 0x1 ;  /* 0x00000001ff0b7424 */ /* 0x000fe200078e00ff */
[----:B------:R-:W-:Y:S01]  /*30b0*/  CS2R R8, SRZ ;  /* 0x0000000000087805 */ /* 0x000fe2000001ff00 */
[----:B------:R-:W4:Y:S01]  /*30c0*/  LDCU UR8, c[0x0][0x38c] ;  /* 0x00007180ff0877ac */ /* 0x000f220008000800 */
[----:B------:R-:W-:Y:S01]  /*30d0*/  R2UR UR19, R2 ;  /* 0x00000000021372ca */ /* 0x000fe200000e0000 */
[----:B------:R-:W-:Y:S01]  /*30e0*/  IMAD.MOV.U32 R10, RZ, RZ, RZ ;  /* 0x000000ffff0a7224 */ /* 0x000fe200078e00ff */
[----:B------:R-:W-:Y:S01]  /*30f0*/  UMOV UR22, URZ ;  /* 0x000000ff00167c82 */ /* 0x000fe20008000000 */
[----:B------:R-:W-:Y:S01]  /*3100*/  UMOV UR14, URZ ;  /* 0x000000ff000e7c82 */ /* 0x000fe20008000000 */
[----:B--2---:R-:W-:Y:S01]  /*3110*/  ULEA UR17, UR4, UR17, 0x18 ;  /* 0x0000001104117291 */ /* 0x004fe2000f8ec0ff */
[----:B------:R-:W-:Y:S01]  /*3120*/  UMOV UR26, 0x0 ;  /* 0x00000000001a7882 */ /* 0x000fe20000000000 */
[----:B------:R-:W-:-:S02]  /*3130*/  UMOV UR27, 0x4100010 ;  /* 0x04100010001b7882 */ /* 0x000fc40000000000 */
[----:B------:R-:W-:Y:S02]  /*3140*/  UIADD3 UR6, UPT, UPT, UR17, 0x2400, URZ ;  /* 0x0000240011067890 */ /* 0x000fe4000fffe0ff */
[----:B------:R-:W-:Y:S02]  /*3150*/  UIADD3 UR7, UPT, UPT, UR17, 0x6400, URZ ;  /* 0x0000640011077890 */ /* 0x000fe4000fffe0ff */
[----:B---3--:R-:W-:Y:S01]  /*3160*/  UIADD3 UR5, UPT, UPT, UR5, 0x3f, URZ ;  /* 0x0000003f05057890 */ /* 0x008fe2000fffe0ff */
[----:B-1----:R-:W1:Y:S01]  /*3170*/  LDS R0, [UR17+0x110] ;  /* 0x00011011ff007984 */ /* 0x002e620008000800 */
[----:B------:R-:W-:Y:S02]  /*3180*/  USHF.R.U32.HI UR6, URZ, 0x4, UR6 ;  /* 0x00000004ff067899 */ /* 0x000fe40008011606 */
[----:B------:R-:W-:Y:S02]  /*3190*/  USHF.R.S32.HI UR4, URZ, 0x1f, UR5 ;  /* 0x0000001fff047899 */ /* 0x000fe40008011405 */
[----:B------:R-:W-:-:S02]  /*31a0*/  ULOP3.LUT UR6, UR6, 0x3fff, URZ, 0xc0, !UPT ;  /* 0x00003fff06067892 */ /* 0x000fc4000f8ec0ff */
[----:B------:R-:W-:Y:S02]  /*31b0*/  ULEA.HI UR4, UR4, UR5, URZ, 0x6 ;  /* 0x0000000504047291 */ /* 0x000fe4000f8f30ff */
[----:B------:R-:W-:Y:S02]  /*31c0*/  USHF.R.U32.HI UR5, URZ, 0x4, UR7 ;  /* 0x00000004ff057899 */ /* 0x000fe40008011607 */
[----:B------:R-:W-:Y:S02]  /*31d0*/  USHF.R.S32.HI UR28, URZ, 0x6, UR4 ;  /* 0x00000006ff1c7899 */ /* 0x000fe40008011404 */
[----:B------:R-:W-:Y:S02]  /*31e0*/  ULOP3.LUT UR5, UR5, 0x3fff, URZ, 0xc0, !UPT ;  /* 0x00003fff05057892 */ /* 0x000fe4000f8ec0ff */
[----:B------:R-:W-:Y:S02]  /*31f0*/  UISETP.LT.AND UP0, UPT, UR28, 0x1, UPT ;  /* 0x000000011c00788c */ /* 0x000fe4000bf01270 */
[----:B------:R-:W-:-:S02]  /*3200*/  ULOP3.LUT UR20, UR6, 0x10000, URZ, 0xfc, !UPT ;  /* 0x0001000006147892 */ /* 0x000fc4000f8efcff */
[----:B------:R-:W-:Y:S02]  /*3210*/  USEL UR29, UR28, 0x1, !UP0 ;  /* 0x000000011c1d7887 */ /* 0x000fe4000c000000 */
[----:B------:R-:W-:Y:S02]  /*3220*/  ULOP3.LUT UR21, UR5, 0x10000, URZ, 0xfc, !UPT ;  /* 0x0001000005157892 */ /* 0x000fe4000f8efcff */
[----:B------:R-:W-:Y:S02]  /*3230*/  UIADD3 UR29, UPT, UPT, -UR29, URZ, URZ ;  /* 0x000000ff1d1d7290 */ /* 0x000fe4000fffe1ff */
[----:B----4-:R-:W-:Y:S01]  /*3240*/  UISETP.GE.AND UP4, UPT, UR8, 0x1, UPT ;  /* 0x000000010800788c */ /* 0x010fe2000bf86270 */
[----:B------:R-:W-:Y:S01]  /*3250*/  UMOV UR24, 0x0 ;  /* 0x0000000000187882 */ /* 0x000fe20000000000 */
[----:B------:R-:W-:Y:S01]  /*3260*/  UMOV UR25, 0x4100010 ;  /* 0x0410001000197882 */ /* 0x000fe20000000000 */
[----:B-1----:R-:W-:-:S15]  /*3270*/  R2UR UR30, R0 ;  /* 0x00000000001e72ca */ /* 0x002fde00000e0000 */
.L_x_66:
[----:B------:R-:W-:Y:S02]  /*3280*/  LEA R0, R10, UR17, 0x3 ;  /* 0x000000110a007c11 */ /* 0x000fe4000f8e18ff */
[----:B------:R-:W-:Y:S02]  /*3290*/  SHF.L.U32 R2, R9, 0x1f, RZ ;  /* 0x0000001f09027819 */ /* 0x000fe400000006ff */
[----:B------:R-:W-:Y:S01]  /*32a0*/  PLOP3.LUT P0, PT, PT, PT, UP4, 0x80, 0x8 ;  /* 0x000000000008781c */ /* 0x000fe20003f0f048 */
[----:B------:R-:W-:Y:S01]  /*32b0*/  VIADD R3, R0, 0x70 ;  /* 0x0000007000037836 */ /* 0x000fe20000000000 */
[----:B-1----:R-:W1:Y:S02]  /*32c0*/  SYNCS.PHASECHK.TRANS64.TRYWAIT P1, [R0+URZ+0x60], R2 ;  /* 0x00006002000075a7 */ /* 0x002e6400080211ff */
[----:B-1-3--:R-:W-:Y:S09]  /*32d0*/  @!P1 BRA `(.L_x_60) ;  /* 0x0000003400f89947 */ /* 0x00aff20003800000 */
.L_x_117:
[----:B------:R-:W-:Y:S01]  /*32e0*/  LEA R4, R10, UR17, 0x4 ;  /* 0x000000110a047c11 */ /* 0x000fe2000f8e20ff */
[----:B------:R-:W-:Y:S01]  /*32f0*/  @UP4 ULEA UR4, UR14, UR17, 0x3 ;  /* 0x000000110e044291 */ /* 0x000fe2000f8e18ff */
[----:B------:R-:W-:Y:S01]  /*3300*/  PLOP3.LUT P2, PT, PT, PT, PT, 0x80, 0x8 ;  /* 0x000000000008781c */ /* 0x000fe20003f4f070 */
[----:B------:R-:W-:Y:S01]  /*3310*/  ULEA UR23, UR22, UR17, 0x3 ;  /* 0x0000001116177291 */ /* 0x000fe2000f8e18ff */
[----:B------:R-:W-:Y:S02]  /*3320*/  PRMT R3, RZ, 0x654, R3 ;  /* 0x00000654ff037816 */ /* 0x000fe40000000003 */
[----:B------:R-:W2:Y:S01]  /*3330*/  LDS.128 R4, [R4+0xf0] ;  /* 0x0000f00004047984 */ /* 0x000ea20000000c00 */
[----:B-1----:R-:W-:Y:S02]  /*3340*/  @P0 SHF.L.U32 R2, R8, 0x1f, RZ ;  /* 0x0000001f08020819 */ /* 0x002fe400000006ff */
[----:B------:R-:W-:Y:S01]  /*3350*/  SHF.L.U32 R0, R11, 0x1f, RZ ;  /* 0x0000001f0b007819 */ /* 0x000fe200000006ff */
[----:B------:R-:W-:Y:S01]  /*3360*/  @!PT LDS RZ, [RZ] ;  /* 0x00000000fffff984 */ /* 0x000fe20000000800 */
[----:B------:R-:W-:Y:S01]  /*3370*/  @!PT LDS RZ, [RZ] ;  /* 0x00000000fffff984 */ /* 0x000fe20000000800 */
[----:B------:R-:W-:Y:S01]  /*3380*/  @!PT LDS RZ, [RZ] ;  /* 0x00000000fffff984 */ /* 0x000fe20000000800 */
[----:B------:R-:W-:Y:S01]  /*3390*/  @!PT LDS RZ, [RZ] ;  /* 0x00000000fffff984 */ /* 0x000fe20000000800 */
[----:B------:R1:W-:Y:S06]  /*33a0*/  MEMBAR.ALL.CTA ;  /* 0x0000000000007992 */ /* 0x0003ec0000008000 */
[----:B-1----:R-:W1:Y:S02]  /*33b0*/  FENCE.VIEW.ASYNC.S ;  /* 0x00000000000073c6 */ /* 0x002e640000000000 */
[----:B-1----:R1:W-:Y:S01]  /*33c0*/  SYNCS.ARRIVE.TRANS64.RED.A1T0 RZ, [R3+URZ], RZ ;  /* 0x000000ff03ff79a7 */ /* 0x0023e200081004ff */
[----:B------:R1:W3:Y:S01]  /*33d0*/  @P0 SYNCS.PHASECHK.TRANS64.TRYWAIT P2, [UR4], R2 ;  /* 0x00000002ff0005a7 */ /* 0x0002e20008041104 */
[----:B------:R-:W-:Y:S01]  /*33e0*/  ULEA.HI UR4, UR22, UR22, URZ, 0x1 ;  /* 0x0000001616047291 */ /* 0x000fe2000f8f08ff */
[----:B--2---:R-:W-:-:S03]  /*33f0*/  LOP3.LUT P1, RZ, R6, 0x1, RZ, 0xc0, !PT ;  /* 0x0000000106ff7812 */ /* 0x004fc6000782c0ff */
[----:B------:R-:W-:Y:S02]  /*3400*/  USHF.L.U32 UR18, UR4, 0x5, URZ ;  /* 0x0000000504127899 */ /* 0x000fe400080006ff */
[----:B------:R-:W-:Y:S02]  /*3410*/  ULOP3.LUT UR4, UR4, 0xffe, URZ, 0xc0, !UPT ;  /* 0x00000ffe04047892 */ /* 0x000fe4000f8ec0ff */
[----:B------:R-:W-:Y:S02]  /*3420*/  ULOP3.LUT UR18, UR18, 0xffffffc0, URZ, 0xc0, !UPT ;  /* 0xffffffc012127892 */ /* 0x000fe4000f8ec0ff */
[----:B------:R-:W-:Y:S02]  /*3430*/  UIADD3 UR4, UPT, UPT, -UR4, UR22, URZ ;  /* 0x0000001604047290 */ /* 0x000fe4000fffe1ff */
[----:B------:R-:W-:Y:S01]  /*3440*/  UIADD3 UR18, UPT, UPT, UR30, UR18, URZ ;  /* 0x000000121e127290 */ /* 0x000fe2000fffe0ff */
[----:B------:R-:W2:Y:S03]  /*3450*/  SYNCS.PHASECHK.TRANS64.TRYWAIT P0, [UR23+0xa0], R0 ;  /* 0x0000a000ff0075a7 */ /* 0x000ea60008001117 */
[----:B------:R-:W-:Y:S01]  /*3460*/  ULEA UR18, UR4, UR18, 0x14 ;  /* 0x0000001204127291 */ /* 0x000fe2000f8ea0ff */
[----:B-123--:R-:W-:Y:S11]  /*3470*/  @!P0 BRA `(.L_x_61) ;  /* 0x0000003400a48947 */ /* 0x00eff60003800000 */
.L_x_119:
[----:B------:R-:W-:Y:S01]  /*3480*/  IADD3 R10, PT, PT, R10, 0x1, RZ ;  /* 0x000000010a0a7810 */ /* 0x000fe20007ffe0ff */
[----:B------:R-:W-:Y:S06]  /*3490*/  BRA.U !UP4, `(.L_x_62) ;  /* 0x000000010c987547 */ /* 0x000fec000b800000 */
[----:B------:R-:W-:Y:S01]  /*34a0*/  UPLOP3.LUT UP2, UPT, UPT, UPT, UPT, 0x40, 0x4 ;  /* 0x000000000004789c */ /* 0x000fe20003f4e870 */
[----:B------:R-:W-:Y:S01]  /*34b0*/  UMOV UR16, UR29 ;  /* 0x0000001d00107c82 */ /* 0x000fe20008000000 */
[----:B------:R-:W-:Y:S01]  /*34c0*/  UMOV UR15, UR28 ;  /* 0x0000001c000f7c82 */ /* 0x000fe20008000000 */
[----:B------:R-:W-:-:S08]  /*34d0*/  UMOV UR6, UR14 ;  /* 0x0000000e00067c82 */ /* 0x000fd00008000000 */
.L_x_65:
[----:B------:R-:W-:Y:S02]  /*34e0*/  UIADD3 UR16, UPT, UPT, UR16, 0x1, URZ ;  /* 0x0000000110107890 */ /* 0x000fe4000fffe0ff */
[----:B--2---:R-:W-:Y:S02]  /*34f0*/  ULEA UR5, UR6, UR17, 0x3 ;  /* 0x0000001106057291 */ /* 0x004fe4000f8e18ff */
[----:B------:R-:W-:Y:S01]  /*3500*/  UISETP.NE.AND UP3, UPT, UR16, URZ, UPT ;  /* 0x000000ff1000728c */ /* 0x000fe2000bf65270 */
[----:B---3--:R-:W-:Y:S10]  /*3510*/  @P2 BRA `(.L_x_63) ;  /* 0x00000000000c2947 */ /* 0x008ff40003800000 */
[----:B-1----:R-:W-:Y:S04]  /*3520*/  SHF.L.U32 R2, R8, 0x1f, RZ ;  /* 0x0000001f08027819 */ /* 0x002fe800000006ff */
[----:B------:R-:W1:Y:S02]  /*3530*/  SYNCS.PHASECHK.TRANS64.TRYWAIT P0, [UR5], R2 ;  /* 0x00000002ff0075a7 */ /* 0x000e640008001105 */
[----:B-1----:R-:W-:Y:S05]  /*3540*/  @!P0 BRA `(.L_x_64) ;  /* 0x0000003400888947 */ /* 0x002fea0003800000 */
.L_x_63:
[----:B------:R-:W-:Y:S01]  /*3550*/  UISETP.NE.AND UP0, UPT, UR15, 0x1, UPT ;  /* 0x000000010f00788c */ /* 0x000fe2000bf05270 */
[----:B------:R-:W-:Y:S01]  /*3560*/  PLOP3.LUT P2, PT, PT, PT, PT, 0x80, 0x8 ;  /* 0x000000000008781c */ /* 0x000fe20003f4f070 */
[----:B------:R-:W-:Y:S02]  /*3570*/  UIADD3 UR4, UPT, UPT, UR6, 0x1, URZ ;  /* 0x0000000106047890 */ /* 0x000fe4000fffe0ff */
[----:B------:R-:W-:Y:S02]  /*3580*/  ULEA UR12, UR6, UR21, 0x8 ;  /* 0x00000015060c7291 */ /* 0x000fe4000f8e40ff */
[----:B------:R-:W-:Y:S01]  /*3590*/  UISETP.NE.AND UP1, UPT, UR4, 0x4, UPT ;  /* 0x000000040400788c */ /* 0x000fe2000bf25270 */
[----:B------:R-:W-:Y:S01]  /*35a0*/  PLOP3.LUT P0, PT, PT, PT, UP0, 0x80, 0x8 ;  /* 0x000000000008781c */ /* 0x000fe20003f0f008 */
[----:B------:R-:W-:Y:S02]  /*35b0*/  UIADD3 UR10, UPT, UPT, UR12, 0x2, URZ ;  /* 0x000000020c0a7890 */ /* 0x000fe4000fffe0ff */
[----:B------:R-:W-:Y:S02]  /*35c0*/  USEL UR7, URZ, 0x1, UP1 ;  /* 0x00000001ff077887 */ /* 0x000fe40008800000 */
[----:B------:R-:W-:Y:S02]  /*35d0*/  USEL UR14, UR4, URZ, UP1 ;  /* 0x000000ff040e7287 */ /* 0x000fe40008800000 */
[----:B------:R-:W-:Y:S02]  /*35e0*/  UIADD3 UR15, UPT, UPT, UR15, -0x1, URZ ;  /* 0xffffffff0f0f7890 */ /* 0x000fe4000fffe0ff */
[----:B------:R-:W-:Y:S01]  /*35f0*/  @UP0 ULEA UR4, UR14, UR17, 0x3 ;  /* 0x000000110e040291 */ /* 0x000fe2000f8e18ff */
[----:B------:R-:W-:Y:S01]  /*3600*/  LOP3.LUT R8, R8, UR7, RZ, 0x3c, !PT ;  /* 0x0000000708087c12 */ /* 0x000fe2000f8e3cff */
[----:B------:R-:W-:Y:S01]  /*3610*/  UIADD3 UR7, UPT, UPT, UR5, 0x20, URZ ;  /* 0x0000002005077890 */ /* 0x000fe2000fffe0ff */
[----:B------:R-:W-:Y:S02]  /*3620*/  UMOV UR13, 0x80004020 ;  /* 0x80004020000d7882 */ /* 0x000fe40000000000 */
[----:B-1----:R-:W-:Y:S01]  /*3630*/  @P0 SHF.L.U32 R0, R8, 0x1f, RZ ;  /* 0x0000001f08000819 */ /* 0x002fe200000006ff */
[----:B------:R-:W-:Y:S01]  /*3640*/  UMOV UR5, 0x80004020 ;  /* 0x8000402000057882 */ /* 0x000fe20000000000 */
[----:B------:R-:W-:Y:S01]  /*3650*/  UMOV UR11, 0x80004020 ;  /* 0x80004020000b7882 */ /* 0x000fe20000000000 */
[----:B------:R-:W-:Y:S01]  /*3660*/  UMOV UR9, 0x80004020 ;  /* 0x8000402000097882 */ /* 0x000fe20000000000 */
[----:B------:R2:W3:Y:S01]  /*3670*/  @P0 SYNCS.PHASECHK.TRANS64.TRYWAIT P2, [UR4], R0 ;  /* 0x00000000ff0005a7 */ /* 0x0004e20008041104 */
[----:B------:R-:W-:Y:S03]  /*3680*/  ULEA UR4, UR6, UR20, 0x8 ;  /* 0x0000001406047291 */ /* 0x000fe6000f8e40ff */
[----:B------:R-:W-:Y:S01]  /*3690*/  UMOV UR6, UR14 ;  /* 0x0000000e00067c82 */ /* 0x000fe20008000000 */
[----:B------:R-:W-:Y:S05]  /*36a0*/  UIADD3 UR8, UPT, UPT, UR4, 0x2, URZ ;  /* 0x0000000204087890 */ /* 0x000fea000fffe0ff */
[----:B------:R2:W-:Y:S01]  /*36b0*/  UTCQMMA gdesc[UR4], gdesc[UR12], tmem[UR18], tmem[UR26], idesc[UR27], UP2 ;  /* 0x00ff1a0c040075ea */ /* 0x0005e20009000312 */
[----:B------:R-:W-:Y:S03]  /*36c0*/  UPLOP3.LUT UP2, UPT, UPT, UPT, UPT, 0x80, 0x8 ;  /* 0x000000000008789c */ /* 0x000fe60003f4f070 */
[----:B------:R2:W-:Y:S01]  /*36d0*/  UTCQMMA gdesc[UR8], gdesc[UR10], tmem[UR18], tmem[UR24], idesc[UR25], UPT ;  /* 0x00ff180a080075ea */ /* 0x0005e2000b800312 */
[----:B------:R2:W-:Y:S01]  /*36e0*/  UTCBAR.MULTICAST [UR7], URZ, UR19 ;  /* 0x000000ff070073e9 */ /* 0x0005e20008000813 */
[----:B------:R-:W-:Y:S06]  /*36f0*/  BRA.U UP3, `(.L_x_65) ;  /* 0xfffffffd03787547 */ /* 0x000fec000b83ffff */
.L_x_62:
[----:B--2---:R-:W-:Y:S01]  /*3700*/  UIADD3 UR4, UPT, UPT, UR22, 0x1, URZ ;  /* 0x0000000116047890 */ /* 0x004fe2000fffe0ff */
[C---:B------:R-:W-:Y:S01]  /*3710*/  ISETP.NE.AND P0, PT, R10.reuse, 0x2, PT ;  /* 0x000000020a00780c */ /* 0x040fe20003f05270 */
[----:B------:R-:W-:Y:S02]  /*3720*/  UIADD3 UR5, UPT, UPT, UR23, 0x80, URZ ;  /* 0x0000008017057890 */ /* 0x000fe4000fffe0ff */
[----:B------:R-:W-:Y:S01]  /*3730*/  UISETP.NE.AND UP0, UPT, UR4, 0x4, UPT ;  /* 0x000000040400788c */ /* 0x000fe2000bf05270 */
[----:B-1----:R-:W-:Y:S02]  /*3740*/  SEL R0, RZ, 0x1, P0 ;  /* 0x00000001ff007807 */ /* 0x002fe40000000000 */
[----:B------:R-:W-:Y:S01]  /*3750*/  SEL R10, R10, RZ, P0 ;  /* 0x000000ff0a0a7207 */ /* 0x000fe20000000000 */
[----:B------:R-:W-:Y:S01]  /*3760*/  USEL UR6, URZ, 0x1, UP0 ;  /* 0x00000001ff067887 */ /* 0x000fe20008000000 */
[----:B------:R-:W-:Y:S01]  /*3770*/  LOP3.LUT R9, R9, R0, RZ, 0x3c, !PT ;  /* 0x0000000009097212 */ /* 0x000fe200078e3cff */
[----:B------:R-:W-:Y:S01]  /*3780*/  USEL UR22, UR4, URZ, UP0 ;  /* 0x000000ff04167287 */ /* 0x000fe20008000000 */
[----:B------:R1:W-:Y:S03]  /*3790*/  UTCBAR [UR5], URZ ;  /* 0x000000ff050073e9 */ /* 0x0003e600080000ff */
[----:B------:R-:W-:Y:S01]  /*37a0*/  LOP3.LUT R11, R11, UR6, RZ, 0x3c, !PT ;  /* 0x000000060b0b7c12 */ /* 0x000fe2000f8e3cff */
[----:B------:R-:W-:Y:S07]  /*37b0*/  @P1 BRA `(.L_x_66) ;  /* 0xfffffff800b01947 */ /* 0x000fee000383ffff */
[----:B------:R-:W2:Y:S01]  /*37c0*/  S2UR UR8, SR_CgaCtaId ;  /* 0x00000000000879c3 */ /* 0x000ea20000008800 */
[----:B------:R-:W-:Y:S01]  /*37d0*/  ELECT P0, URZ, PT ;  /* 0x0000000000ff782f */ /* 0x000fe20003800000 */
[----:B------:R-:W-:Y:S01]  /*37e0*/  IMAD.MOV.U32 R0, RZ, RZ, 0x1 ;  /* 0x00000001ff007424 */ /* 0x000fe200078e00ff */
[----:B------:R-:W-:Y:S01]  /*37f0*/  UIADD3 UR17, UPT, UPT, UR17, 0xa0, URZ ;  /* 0x000000a011117890 */ /* 0x000fe2000fffe0ff */
[----:B------:R-:W-:Y:S01]  /*3800*/  SHF.L.U32 R2, R11, 0x1f, RZ ;  /* 0x0000001f0b027819 */ /* 0x000fe200000006ff */
[----:B------:R-:W-:-:S03]  /*3810*/  UMOV UR4, 0x40 ;  /* 0x0000004000047882 */ /* 0x000fc60000000000 */
[----:B------:R-:W-:Y:S01]  /*3820*/  UVIRTCOUNT.DEALLOC.SMPOOL 0x80 ;  /* 0x000000800000784c */ /* 0x000fe20000000000 */
[----:B--2---:R-:W-:Y:S02]  /*3830*/  ULEA UR8, UR8, UR4, 0x18 ;  /* 0x0000000408087291 */ /* 0x004fe4000f8ec0ff */
[----:B------:R-:W-:-:S07]  /*3840*/  ULEA UR4, UR22, UR17, 0x3 ;  /* 0x0000001116047291 */ /* 0x000fce000f8e18ff */
[----:B------:R2:W-:Y:S02]  /*3850*/  @P0 STS.U8 [UR8+0x1c], R0 ;  /* 0x00001c00ff000988 */ /* 0x0005e40008000008 */
[----:B------:R-:W4:Y:S02]  /*3860*/  SYNCS.PHASECHK.TRANS64.TRYWAIT P0, [UR4], R2 ;  /* 0x00000002ff0075a7 */ /* 0x000f240008001104 */
[----:B--2-4-:R-:W-:Y:S05]  /*3870*/  @!P0 BRA `(.L_x_67) ;  /* 0x0000003000d48947 */ /* 0x014fea0003800000 */
.L_x_122:
[----:B------:R-:W-:-:S04]  /*3880*/  UIADD3 UR4, UPT, UPT, UR22, 0x1, URZ ;  /* 0x0000000116047890 */ /* 0x000fc8000fffe0ff */
[----:B------:R-:W-:-:S04]  /*3890*/  UISETP.NE.AND UP0, UPT, UR4, 0x4, UPT ;  /* 0x000000040400788c */ /* 0x000fc8000bf05270 */
[----:B------:R-:W-:Y:S02]  /*38a0*/  USEL UR6, URZ, 0x1, UP0 ;  /* 0x00000001ff067887 */ /* 0x000fe40008000000 */
[----:B------:R-:W-:-:S04]  /*38b0*/  USEL UR4, UR4, URZ, UP0 ;  /* 0x000000ff04047287 */ /* 0x000fc80008000000 */
[----:B-1----:R-:W-:Y:S01]  /*38c0*/  ULEA UR5, UR4, UR17, 0x3 ;  /* 0x0000001104057291 */ /* 0x002fe2000f8e18ff */
[----:B--2---:R-:W-:-:S04]  /*38d0*/  LOP3.LUT R2, R11, UR6, RZ, 0x3c, !PT ;  /* 0x000000060b027c12 */ /* 0x004fc8000f8e3cff */
[----:B------:R-:W-:-:S04]  /*38e0*/  SHF.L.U32 R3, R2, 0x1f, RZ ;  /* 0x0000001f02037819 */ /* 0x000fc800000006ff */
[----:B------:R-:W1:Y:S02]  /*38f0*/  SYNCS.PHASECHK.TRANS64.TRYWAIT P0, [UR5], R3 ;  /* 0x00000003ff0075a7 */ /* 0x000e640008001105 */
[----:B-1----:R-:W-:Y:S05]  /*3900*/  @!P0 BRA `(.L_x_68) ;  /* 0x0000003000c88947 */ /* 0x002fea0003800000 */
.L_x_124:
        /* <DEDUP_REMOVED lines=9> */
.L_x_126:
[----:B------:R-:W-:-:S04]  /*39a0*/  UIADD3 UR4, UPT, UPT, UR4, 0x1, URZ ;  /* 0x0000000104047890 */ /* 0x000fc8000fffe0ff */
[----:B------:R-:W-:-:S04]  /*39b0*/  UISETP.NE.AND UP0, UPT, UR4, 0x4, UPT ;  /* 0x000000040400788c */ /* 0x000fc8000bf05270 */
[----:B------:R-:W-:Y:S02]  /*39c0*/  USEL UR5, URZ, 0x1, UP0 ;  /* 0x00000001ff057887 */ /* 0x000fe40008000000 */
[----:B------:R-:W-:-:S04]  /*39d0*/  USEL UR4, UR4, URZ, UP0 ;  /* 0x000000ff04047287 */ /* 0x000fc80008000000 */
[----:B------:R-:W-:Y:S01]  /*39e0*/  ULEA UR4, UR4, UR17, 0x3 ;  /* 0x0000001104047291 */ /* 0x000fe2000f8e18ff */
[----:B------:R-:W-:-:S04]  /*39f0*/  LOP3.LUT R2, R2, UR5, RZ, 0x3c, !PT ;  /* 0x0000000502027c12 */ /* 0x000fc8000f8e3cff */
[----:B------:R-:W-:-:S04]  /*3a00*/  SHF.L.U32 R2, R2, 0x1f, RZ ;  /* 0x0000001f02027819 */ /* 0x000fc800000006ff */
[----:B------:R-:W2:Y:S02]  /*3a10*/  SYNCS.PHASECHK.TRANS64.TRYWAIT P0, [UR4], R2 ;  /* 0x00000002ff0075a7 */ /* 0x000ea40008001104 */
[----:B--2---:R-:W-:Y:S05]  /*3a20*/  @!P0 BRA `(.L_x_70) ;  /* 0x0000003000b08947 */ /* 0x004fea0003800000 */
.L_x_128:
[----:B------:R-:W-:Y:S01]  /*3a30*/  NOP ;  /* 0x0000000000007918 */ /* 0x000fe20000000000 */
[----:B-1----:R-:W1:Y:S01]  /*3a40*/  LDS R0, [UR8+0x14] ;  /* 0x00001408ff007984 */ /* 0x002e620008000800 */
[----:B------:R-:W-:Y:S01]  /*3a50*/  ULOP3.LUT UR4, UR30, 0xffff, URZ, 0xc0, !UPT ;  /* 0x0000ffff1e047892 */ /* 0x000fe2000f8ec0ff */
[----:B------:R-:W-:Y:S01]  /*3a60*/  UMOV UR5, 0xffff ;  /* 0x0000ffff00057882 */ /* 0x000fe20000000000 */
[----:B------:R-:W-:Y:S02]  /*3a70*/  UMOV UR6, 0x1 ;  /* 0x0000000100067882 */ /* 0x000fe40000000000 */
[----:B------:R-:W-:-:S04]  /*3a80*/  USHF.R.U32.HI UR4, URZ, 0x5, UR4 ;  /* 0x00000005ff047899 */ /* 0x000fc80008011604 */
[----:B------:R-:W-:Y:S02]  /*3a90*/  USHF.L.U32 UR5, UR5, UR4, URZ ;  /* 0x0000000405057299 */ /* 0x000fe400080006ff */
[----:B------:R-:W-:-:S04]  /*3aa0*/  USHF.L.U32 UR4, UR6, UR4, URZ ;  /* 0x0000000406047299 */ /* 0x000fc800080006ff */
[----:B-1----:R-:W-:-:S04]  /*3ab0*/  LOP3.LUT R0, R0, UR5, RZ, 0xc0, !PT ;  /* 0x0000000500007c12 */ /* 0x002fc8000f8ec0ff */
[----:B------:R-:W-:-:S13]  /*3ac0*/  ISETP.NE.AND P0, PT, R0, UR5, PT ;  /* 0x0000000500007c0c */ /* 0x000fda000bf05270 */
[----:B------:R-:W-:Y:S05]  /*3ad0*/  @P0 BRA `(.L_x_71) ;  /* 0x0000000000580947 */ /* 0x000fea0003800000 */
[----:B------:R-:W1:Y:S02]  /*3ae0*/  LDS R0, [UR8+0x18] ;  /* 0x00001808ff007984 */ /* 0x000e640008000800 */
[----:B-1----:R-:W-:-:S04]  /*3af0*/  LOP3.LUT R0, R0, UR4, RZ, 0xc0, !PT ;  /* 0x0000000400007c12 */ /* 0x002fc8000f8ec0ff */
[----:B------:R-:W-:-:S13]  /*3b00*/  ISETP.NE.AND P0, PT, R0, UR4, PT ;  /* 0x0000000400007c0c */ /* 0x000fda000bf05270 */
[----:B------:R-:W-:Y:S05]  /*3b10*/  @P0 BRA `(.L_x_72) ;  /* 0x00000000003c0947 */ /* 0x000fea0003800000 */
[----:B------:R-:W1:Y:S01]  /*3b20*/  S2R R2, SR_LANEID ;  /* 0x0000000000027919 */ /* 0x000e620000000000 */
[----:B------:R-:W-:-:S06]  /*3b30*/  ULOP3.LUT UR5, URZ, UR5, URZ, 0x33, !UPT ;  /* 0x00000005ff057292 */ /* 0x000fcc000f8e33ff */
[----:B------:R-:W-:-:S04]  /*3b40*/  IMAD.U32 R0, RZ, RZ, UR5 ;  /* 0x00000005ff007e24 */ /* 0x000fc8000f8e00ff */
[----:B------:R2:W4:Y:S02]  /*3b50*/  REDUX UR7, R0 ;  /* 0x00000000000773c4 */ /* 0x0005240000000000 */
[----:B------:R1:W-:Y:S01]  /*3b60*/  UTCATOMSWS.AND URZ, UR5 ;  /* 0x0000000500ff79e3 */ /* 0x0003e20008000000 */
[----:B--2---:R-:W-:Y:S01]  /*3b70*/  LOP3.LUT R0, RZ, UR4, RZ, 0x33, !PT ;  /* 0x00000004ff007c12 */ /* 0x004fe2000f8e33ff */
[----:B------:R-:W-:Y:S02]  /*3b80*/  VOTEU.ANY UR4, UPT, PT ;  /* 0x0000000000047886 */ /* 0x000fe400038e0100 */
[----:B------:R-:W-:Y:S02]  /*3b90*/  UFLO.U32 UR4, UR4 ;  /* 0x00000004000472bd */ /* 0x000fe400080e0000 */
[----:B------:R-:W2:Y:S04]  /*3ba0*/  REDUX UR6, R0 ;  /* 0x00000000000673c4 */ /* 0x000ea80000000000 */
[----:B-1----:R-:W-:-:S02]  /*3bb0*/  ISETP.EQ.U32.AND P0, PT, R2, UR4, PT ;  /* 0x0000000402007c0c */ /* 0x002fc4000bf02070 */
[----:B----4-:R-:W-:-:S11]  /*3bc0*/  MOV R2, UR7 ;  /* 0x0000000700027c02 */ /* 0x010fd60008000f00 */
[----:B------:R1:W-:Y:S01]  /*3bd0*/  @P0 ATOMS.AND RZ, [UR8+0x14], R2 ;  /* 0x00001402ffff098c */ /* 0x0003e2000a800008 */
[----:B--2---:R-:W-:-:S05]  /*3be0*/  IMAD.U32 R0, RZ, RZ, UR6 ;  /* 0x00000006ff007e24 */ /* 0x004fca000f8e00ff */
[----:B------:R1:W-:Y:S01]  /*3bf0*/  @P0 ATOMS.AND RZ, [UR8+0x18], R0 ;  /* 0x00001800ffff098c */ /* 0x0003e2000a800008 */
[----:B------:R-:W-:Y:S05]  /*3c00*/  BRA `(.L_x_73) ;  /* 0x0000000000147947 */ /* 0x000fea0003800000 */
.L_x_72:
[----:B------:R-:W-:Y:S02]  /*3c10*/  MOV R2, 0x3c30 ;  /* 0x00003c3000027802 */ /* 0x000fe40000000f00 */
[----:B---3-5:R-:W-:Y:S05]  /*3c20*/  CALL.REL.NOINC `($__internal_0_$__cuda_sm10x_tcgen05_guardrail_trap_col_being_dealloced_not_returned_by_alloc) ;  /* 0x0000003000cc7944 */ /* 0x028fea0003c00000 */
[----:B------:R-:W-:Y:S05]  /*3c30*/  BRA `(.L_x_73) ;  /* 0x0000000000087947 */ /* 0x000fea0003800000 */
.L_x_71:
[----:B------:R-:W-:Y:S02]  /*3c40*/  MOV R2, 0x3c60 ;  /* 0x00003c6000027802 */ /* 0x000fe40000000f00 */
[----:B---3-5:R-:W-:Y:S05]  /*3c50*/  CALL.REL.NOINC `($__internal_2_$__cuda_sm10x_tcgen05_guardrail_trap_unallocated_columns_being_dealloced) ;  /* 0x0000003000d87944 */ /* 0x028fea0003c00000 */
.L_x_73:
[----:B------:R-:W-:Y:S01]  /*3c60*/  NOP ;  /* 0x0000000000007918 */ /* 0x000fe20000000000 */
[----:B------:R-:W-:Y:S05]  /*3c70*/  EXIT ;  /* 0x000000000000794d */ /* 0x000fea0003800000 */
.L_x_55:
[----:B------:R-:W-:-:S09]  /*3c80*/  UISETP.NE.OR UP0, UPT, UR22, 0x3, !UP3 ;  /* 0x000000031600788c */ /* 0x000fd2000df05670 */
[----:B------:R-:W-:Y:S05]  /*3c90*/  BRA.U UP0, `(.L_x_74) ;  /* 0x0000000d00087547 */ /* 0x000fea000b800000 */
[----:B------:R-:W1:Y:S01]  /*3ca0*/  LDCU UR26, c[0x0][0x370] ;  /* 0x00006e00ff1a77ac */ /* 0x000e620008000800 */
[----:B------:R-:W2:Y:S01]  /*3cb0*/  LDC.64 R16, c[0x0][0x348] ;  /* 0x0000d200ff107b82 */ /* 0x000ea20000000a00 */
[----:B------:R-:W-:Y:S02]  /*3cc0*/  HFMA2 R13, -RZ, RZ, 0, 0 ;  /* 0x00000000ff0d7431 */ /* 0x000fe400000001ff */
[----:B------:R-:W-:Y:S01]  /*3cd0*/  IMAD.MOV.U32 R15, RZ, RZ, 0x1 ;  /* 0x00000001ff0f7424 */ /* 0x000fe200078e00ff */
[----:B------:R-:W1:Y:S01]  /*3ce0*/  LDCU.128 UR28, c[0x0][0xb10] ;  /* 0x00016200ff1c77ac */ /* 0x000e620008000c00 */
[----:B------:R-:W-:Y:S01]  /*3cf0*/  IMAD.MOV.U32 R14, RZ, RZ, RZ ;  /* 0x000000ffff0e7224 */ /* 0x000fe200078e00ff */
[----:B------:R-:W-:Y:S01]  /*3d00*/  MOV R12, 0x1000 ;  /* 0x00001000000c7802 */ /* 0x000fe20000000f00 */
[----:B------:R-:W3:Y:S01]  /*3d10*/  LDCU UR25, c[0x0][0x374] ;  /* 0x00006e80ff1977ac */ /* 0x000ee20008000800 */
[----:B------:R-:W4:Y:S01]  /*3d20*/  LDC.64 R2, c[0x0][0x888] ;  /* 0x00022200ff027b82 */ /* 0x000f220000000a00 */
[----:B------:R-:W3:Y:S01]  /*3d30*/  LDCU UR16, c[0x0][0xb0c] ;  /* 0x00016180ff1077ac */ /* 0x000ee20008000800 */
[----:B------:R-:W2:Y:S06]  /*3d40*/  LDCU UR35, c[0x0][0xb20] ;  /* 0x00016400ff2377ac */ /* 0x000eac0008000800 */
[----:B------:R-:W4:Y:S01]  /*3d50*/  LDC.64 R4, c[0x0][0x890] ;  /* 0x00022400ff047b82 */ /* 0x000f220000000a00 */
[----:B------:R-:W2:Y:S01]  /*3d60*/  LDCU UR4, c[0x0][0xb30] ;  /* 0x00016600ff0477ac */ /* 0x000ea20008000800 */
[----:B------:R-:W-:Y:S01]  /*3d70*/  UMOV UR17, 0x400 ;  /* 0x0000040000117882 */ /* 0x000fe20000000000 */
[----:B-1----:R-:W-:-:S02]  /*3d80*/  UIMAD.WIDE.U32 UR32, UR26, UR28, URZ ;  /* 0x0000001c1a2072a5 */ /* 0x002fc4000f8e00ff */
[----:B---3--:R-:W-:Y:S02]  /*3d90*/  UIMAD.WIDE.U32 UR6, UR25, UR31, URZ ;  /* 0x0000001f190672a5 */ /* 0x008fe4000f8e00ff */
[----:B------:R-:W-:Y:S02]  /*3da0*/  ULEA UR17, UR48, UR17, 0x18 ;  /* 0x0000001130117291 */ /* 0x000fe4000f8ec0ff */
[----:B------:R-:W-:Y:S02]  /*3db0*/  UPLOP3.LUT UP3, UPT, UPT, UPT, UPT, 0x40, 0x4 ;  /* 0x000000000004789c */ /* 0x000fe40003f6e870 */
[----:B------:R-:W-:Y:S01]  /*3dc0*/  UIADD3 UR5, UPT, UPT, UR17, 0x40, URZ ;  /* 0x0000004011057890 */ /* 0x000fe2000fffe0ff */
[----:B------:R-:W-:Y:S01]  /*3dd0*/  UMOV UR32, UR33 ;  /* 0x0000002100207c82 */ /* 0x000fe20008000000 */
[----:B------:R-:W-:Y:S01]  /*3de0*/  UMOV UR27, UR7 ;  /* 0x00000007001b7c82 */ /* 0x000fe20008000000 */
[----:B------:R-:W-:Y:S02]  /*3df0*/  UISETP.GE.AND UP0, UPT, UR40, 0x1, UPT ;  /* 0x000000012800788c */ /* 0x000fe4000bf06270 */
[----:B------:R-:W-:Y:S01]  /*3e00*/  UISETP.NE.AND UP4, UPT, UR40, 0x1, UPT ;  /* 0x000000012800788c */ /* 0x000fe2000bf85270 */
[----:B------:R-:W1:Y:S01]  /*3e10*/  LDCU.64 UR14, c[0x0][0xb28] ;  /* 0x00016500ff0e77ac */ /* 0x000e620008000a00 */
[----:B------:R-:W-:-:S02]  /*3e20*/  UISETP.NE.AND UP6, UPT, UR16, 0x1, UPT ;  /* 0x000000011000788c */ /* 0x000fc4000bfc5270 */
[----:B------:R-:W-:Y:S02]  /*3e30*/  UISETP.NE.AND UP5, UPT, UR30, 0x1, UPT ;  /* 0x000000011e00788c */ /* 0x000fe4000bfa5270 */
[----:B------:R-:W-:Y:S02]  /*3e40*/  UPRMT UR48, UR48, 0x654, UR5 ;  /* 0x0000065430307896 */ /* 0x000fe40008000005 */
[----:B------:R-:W-:Y:S02]  /*3e50*/  USHF.R.U32.HI UR32, URZ, UR29, UR32 ;  /* 0x0000001dff207299 */ /* 0x000fe40008011620 */
[----:B--2---:R-:W-:Y:S02]  /*3e60*/  USHF.R.U32.HI UR27, URZ, UR35, UR27 ;  /* 0x00000023ff1b7299 */ /* 0x004fe4000801161b */
[----:B------:R-:W-:-:S11]  /*3e70*/  UISETP.NE.AND UP2, UPT, UR4, 0x1, UPT ;  /* 0x000000010400788c */ /* 0x000fd6000bf45270 */
.L_x_82:
[C---:B------:R-:W-:Y:S02]  /*3e80*/  LEA R7, R14.reuse, UR17, 0x3 ;  /* 0x000000110e077c11 */ /* 0x040fe4000f8e18ff */
[----:B------:R-:W-:Y:S02]  /*3e90*/  SHF.L.U32 R0, R13, 0x1f, RZ ;  /* 0x0000001f0d007819 */ /* 0x000fe400000006ff */
[----:B------:R-:W-:Y:S02]  /*3ea0*/  LEA R8, R14, UR17, 0x4 ;  /* 0x000000110e087c11 */ /* 0x000fe4000f8e20ff */
[----:B--2---:R-:W2:Y:S02]  /*3eb0*/  SYNCS.PHASECHK.TRANS64.TRYWAIT P0, [R7+URZ+0x60], R0 ;  /* 0x00006000070075a7 */ /* 0x004ea400080011ff */
[----:B--2---:R-:W-:Y:S05]  /*3ec0*/  @!P0 BRA `(.L_x_75) ;  /* 0x0000002c00a08947 */ /* 0x004fea0003800000 */
.L_x_129:
[----:B------:R-:W3:Y:S01]  /*3ed0*/  LDS.128 R8, [R8+0xf0] ;  /* 0x0000f00008087984 */ /* 0x000ee20000000c00 */
[----:B------:R-:W-:Y:S01]  /*3ee0*/  UISETP.GE.AND UP0, UPT, UR40, 0x1, UPT ;  /* 0x000000012800788c */ /* 0x000fe2000bf06270 */
[----:B------:R-:W-:Y:S01]  /*3ef0*/  @!PT LDS RZ, [RZ] ;  /* 0x00000000fffff984 */ /* 0x000fe20000000800 */
[----:B------:R-:W-:Y:S01]  /*3f00*/  @!PT LDS RZ, [RZ] ;  /* 0x00000000fffff984 */ /* 0x000fe20000000800 */
[----:B------:R-:W-:Y:S01]  /*3f10*/  @!PT LDS RZ, [RZ] ;  /* 0x00000000fffff984 */ /* 0x000fe20000000800 */
[----:B------:R-:W-:Y:S01]  /*3f20*/  @!PT LDS RZ, [RZ] ;  /* 0x00000000fffff984 */ /* 0x000fe20000000800 */
[----:B------:R1:W-:Y:S06]  /*3f30*/  MEMBAR.ALL.CTA ;  /* 0x0000000000007992 */ /* 0x0003ec0000008000 */
[----:B-1----:R-:W1:Y:S01]  /*3f40*/  FENCE.VIEW.ASYNC.S ;  /* 0x00000000000073c6 */ /* 0x002e620000000000 */
[----:B---3--:R-:W-:Y:S11]  /*3f50*/  LOP3.LUT P0, RZ, R10, 0x1, RZ, 0xc0, !PT ;  /* 0x000000010aff7812 */ /* 0x008ff6000780c0ff */
[----:B------:R-:W-:Y:S02]  /*3f60*/  @!UPT UIADD3 URZ, UPT, UPT, URZ, URZ, URZ ;  /* 0x000000fffffff290 */ /* 0x000fe4000fffe0ff */
[----:B-1----:R-:W-:Y:S01]  /*3f70*/  VOTEU.ANY UP1, P0 ;  /* 0x0000000000ff7886 */ /* 0x002fe20000020100 */
[----:B------:R-:W-:Y:S11]  /*3f80*/  PLOP3.LUT P0, PT, PT, PT, UP1, 0x80, 0x8 ;  /* 0x000000000008781c */ /* 0x000ff60003f0f018 */
[----:B------:R-:W-:Y:S02]  /*3f90*/  @!UPT UIADD3 URZ, UPT, UPT, URZ, URZ, URZ ;  /* 0x000000fffffff290 */ /* 0x000fe4000fffe0ff */
[----:B--2---:R-:W-:Y:S02]  /*3fa0*/  @P0 SHF.R.U32.HI R0, RZ, 0x10, R9 ;  /* 0x00000010ff000819 */ /* 0x004fe40000011609 */
[----:B------:R-:W-:Y:S02]  /*3fb0*/  @P0 MOV R6, R8 ;  /* 0x0000000800060202 */ /* 0x000fe40000000f00 */
[----:B------:R-:W-:Y:S01]  /*3fc0*/  @P0 R2UR UR4, R0 ;  /* 0x00000000000402ca */ /* 0x000fe200000e0000 */
[----:B------:R-:W-:Y:S01]  /*3fd0*/  VIADD R0, R7, 0x70 ;  /* 0x0000007007007836 */ /* 0x000fe20000000000 */
[----:B------:R-:W-:Y:S02]  /*3fe0*/  @P0 LOP3.LUT R8, R9, 0xffff, RZ, 0xc0, !PT ;  /* 0x0000ffff09080812 */ /* 0x000fe400078ec0ff */
[----:B------:R-:W-:Y:S02]  /*3ff0*/  @P0 R2UR UR6, R6 ;  /* 0x00000000060602ca */ /* 0x000fe400000e0000 */
[----:B------:R-:W-:Y:S02]  /*4000*/  PRMT R0, RZ, 0x654, R0 ;  /* 0x00000654ff007816 */ /* 0x000fe40000000000 */
[----:B------:R-:W-:Y:S02]  /*4010*/  @P0 R2UR UR5, R8 ;  /* 0x00000000080502ca */ /* 0x000fe400000e0000 */
[----:B------:R1:W-:Y:S03]  /*4020*/  SYNCS.ARRIVE.TRANS64.RED.A1T0 RZ, [R0+URZ], RZ ;  /* 0x000000ff00ff79a7 */ /* 0x0003e600081004ff */
[----:B------:R-:W-:Y:S04]  /*4030*/  @UP1 UMOV UR24, UR4 ;  /* 0x0000000400181c82 */ /* 0x000fe80008000000 */
[----:B------:R-:W-:Y:S04]  /*4040*/  @UP1 UMOV UR13, UR6 ;  /* 0x00000006000d1c82 */ /* 0x000fe80008000000 */
[----:B------:R-:W-:Y:S01]  /*4050*/  @UP1 UMOV UR7, UR5 ;  /* 0x0000000500071c82 */ /* 0x000fe20008000000 */
[----:B------:R-:W-:Y:S05]  /*4060*/  BRA.U !UP0, `(.L_x_76) ;  /* 0x0000000108a47547 */ /* 0x000fea000b800000 */
[----:B------:R-:W-:Y:S02]  /*4070*/  UIMAD.WIDE.U32 UR10, UR7, UR31, URZ ;  /* 0x0000001f070a72a5 */ /* 0x000fe4000f8e00ff */
[----:B------:R-:W-:Y:S02]  /*4080*/  UIMAD.WIDE.U32 UR18, UR13, UR28, URZ ;  /* 0x0000001c0d1272a5 */ /* 0x000fe4000f8e00ff */
[----:B------:R-:W-:Y:S02]  /*4090*/  USEL UR4, UR25, UR27, !UP5 ;  /* 0x0000001b19047287 */ /* 0x000fe4000e800000 */
[----:B------:R-:W-:Y:S02]  /*40a0*/  USEL UR8, UR26, UR32, !UP6 ;  /* 0x000000201a087287 */ /* 0x000fe4000f000000 */
[----:B------:R-:W-:Y:S02]  /*40b0*/  UIMAD.WIDE.U32 UR20, UR4, UR14, URZ ;  /* 0x0000000e041472a5 */ /* 0x000fe4000f8e00ff */
[----:B------:R-:W-:Y:S01]  /*40c0*/  UIMAD.WIDE.U32 UR22, UR8, UR14, URZ ;  /* 0x0000000e081672a5 */ /* 0x000fe2000f8e00ff */
[----:B------:R-:W-:Y:S02]  /*40d0*/  UMOV UR5, UR11 ;  /* 0x0000000b00057c82 */ /* 0x000fe40008000000 */
[----:B------:R-:W-:Y:S03]  /*40e0*/  USHF.R.U32.HI UR6, URZ, UR35, UR5 ;  /* 0x00000023ff067299 */ /* 0x000fe60008011605 */
[----:B------:R-:W-:Y:S01]  /*40f0*/  UMOV UR5, UR19 ;  /* 0x0000001300057c82 */ /* 0x000fe20008000000 */
[----:B------:R-:W-:Y:S02]  /*4100*/  USEL UR6, UR7, UR6, !UP5 ;  /* 0x0000000607067287 */ /* 0x000fe4000e800000 */
[----:B------:R-:W-:Y:S02]  /*4110*/  USHF.R.U32.HI UR9, URZ, UR29, UR5 ;  /* 0x0000001dff097299 */ /* 0x000fe40008011605 */
[----:B------:R-:W-:Y:S01]  /*4120*/  UIMAD.WIDE.U32 UR10, UR6, UR14, URZ ;  /* 0x0000000e060a72a5 */ /* 0x000fe2000f8e00ff */
[----:B------:R-:W-:Y:S02]  /*4130*/  UMOV UR5, UR21 ;  /* 0x0000001500057c82 */ /* 0x000fe40008000000 */
[----:B------:R-:W-:Y:S03]  /*4140*/  @UP4 USHF.R.U32.HI UR4, URZ, UR15, UR5 ;  /* 0x0000000fff044299 */ /* 0x000fe60008011605 */
[----:B------:R-:W-:Y:S01]  /*4150*/  UMOV UR5, UR23 ;  /* 0x0000001700057c82 */ /* 0x000fe20008000000 */
[----:B------:R-:W-:Y:S02]  /*4160*/  UIMAD UR4, UR40, UR4, URZ ;  /* 0x00000004280472a4 */ /* 0x000fe4000f8e02ff */
[----:B------:R-:W-:Y:S02]  /*4170*/  @UP4 USHF.R.U32.HI UR8, URZ, UR15, UR5 ;  /* 0x0000000fff084299 */ /* 0x000fe40008011605 */
[----:B------:R-:W-:Y:S02]  /*4180*/  USEL UR5, UR13, UR9, !UP6 ;  /* 0x000000090d057287 */ /* 0x000fe4000f000000 */
[----:B------:R-:W-:Y:S02]  /*4190*/  UIMAD UR9, UR40, UR8, URZ ;  /* 0x00000008280972a4 */ /* 0x000fe4000f8e02ff */
[----:B------:R-:W-:Y:S03]  /*41a0*/  UISETP.GE.AND UP0, UPT, UR6, UR4, UPT ;  /* 0x000000040600728c */ /* 0x000fe6000bf06270 */
[----:B------:R-:W-:Y:S01]  /*41b0*/  UMOV UR4, UR11 ;  /* 0x0000000b00047c82 */ /* 0x000fe20008000000 */
[----:B------:R-:W-:Y:S02]  /*41c0*/  UISETP.GE.OR UP0, UPT, UR5, UR9, UP0 ;  /* 0x000000090500728c */ /* 0x000fe40008706670 */
[----:B------:R-:W-:Y:S02]  /*41d0*/  USHF.R.U32.HI UR4, URZ, UR15, UR4 ;  /* 0x0000000fff047299 */ /* 0x000fe40008011604 */
[----:B------:R-:W-:Y:S02]  /*41e0*/  UIMAD.WIDE.U32 UR10, UR5, UR14, URZ ;  /* 0x0000000e050a72a5 */ /* 0x000fe4000f8e00ff */
[----:B------:R-:W-:Y:S04]  /*41f0*/  USEL UR12, UR6, UR4, !UP4 ;  /* 0x00000004060c7287 */ /* 0x000fe8000e000000 */
[----:B------:R-:W-:Y:S01]  /*4200*/  UIADD3 UR9, UPT, UPT, -UR12, URZ, URZ ;  /* 0x000000ff0c097290 */ /* 0x000fe2000fffe1ff */
[----:B------:R-:W-:Y:S02]  /*4210*/  @!UP0 UMOV UR4, UR11 ;  /* 0x0000000b00048c82 */ /* 0x000fe40008000000 */
[----:B------:R-:W-:Y:S02]  /*4220*/  @!UP0 USHF.R.U32.HI UR4, URZ, UR15, UR4 ;  /* 0x0000000fff048299 */ /* 0x000fe40008011604 */
[----:B------:R-:W-:Y:S02]  /*4230*/  UIMAD UR9, UR40, UR9, UR6 ;  /* 0x00000009280972a4 */ /* 0x000fe4000f8e0206 */
[----:B------:R-:W-:Y:S04]  /*4240*/  @!UP0 USEL UR4, UR5, UR4, !UP4 ;  /* 0x0000000405048287 */ /* 0x000fe8000e000000 */
[----:B------:R-:W-:Y:S02]  /*4250*/  @!UP0 UIMAD UR9, UR8, UR9, UR4 ;  /* 0x00000009080982a4 */ /* 0x000fe4000f8e0204 */
[----:B------:R-:W-:Y:S02]  /*4260*/  @!UP0 UIADD3 UR10, UPT, UPT, UR12, -UR4, URZ ;  /* 0x800000040c0a8290 */ /* 0x000fe4000fffe0ff */
[----:B------:R-:W-:Y:S02]  /*4270*/  UIADD3 UR4, UPT, UPT, -UR5, URZ, URZ ;  /* 0x000000ff05047290 */ /* 0x000fe4000fffe1ff */
[----:B------:R-:W-:Y:S02]  /*4280*/  UIADD3 UR8, UPT, UPT, -UR6, URZ, URZ ;  /* 0x000000ff06087290 */ /* 0x000fe4000fffe1ff */
[----:B------:R-:W-:Y:S02]  /*4290*/  @!UP0 UIMAD UR6, UR10, UR40, UR5 ;  /* 0x000000280a0682a4 */ /* 0x000fe4000f8e0205 */
[----:B------:R-:W-:Y:S02]  /*42a0*/  UIMAD UR13, UR16, UR4, UR13 ;  /* 0x00000004100d72a4 */ /* 0x000fe4000f8e020d */
[----:B------:R-:W-:Y:S01]  /*42b0*/  UIMAD UR7, UR30, UR8, UR7 ;  /* 0x000000081e0772a4 */ /* 0x000fe2000f8e0207 */
[----:B------:R-:W-:Y:S02]  /*42c0*/  @!UP0 UMOV UR5, UR9 ;  /* 0x0000000900058c82 */ /* 0x000fe40008000000 */
[----:B------:R-:W-:Y:S02]  /*42d0*/  UIMAD UR13, UR5, UR16, UR13 ;  /* 0x00000010050d72a4 */ /* 0x000fe4000f8e020d */
[----:B------:R-:W-:Y:S11]  /*42e0*/  UIMAD UR7, UR6, UR30, UR7 ;  /* 0x0000001e060772a4 */ /* 0x000ff6000f8e0207 */
[----:B------:R-:W-:Y:S01]  /*42f0*/  @!UPT UIADD3 URZ, UPT, UPT, URZ, URZ, URZ ;  /* 0x000000fffffff290 */ /* 0x000fe2000fffe0ff */
.L_x_76:
[----:B------:R-:W2:Y:S01]  /*4300*/  @!UP2 LDCU.128 UR20, c[0x0][0xb10] ;  /* 0x00016200ff14a7ac */ /* 0x000ea20008000c00 */
[C---:B----4-:R-:W-:Y:S02]  /*4310*/  ISETP.NE.U32.AND P1, PT, R4.reuse, RZ, PT ;  /* 0x000000ff0400720c */ /* 0x050fe40003f25070 */
[----:B------:R-:W-:Y:S02]  /*4320*/  ISETP.NE.U32.AND P0, PT, R4, RZ, PT ;  /* 0x000000ff0400720c */ /* 0x000fe40003f05070 */
[C---:B------:R-:W-:Y:S02]  /*4330*/  ISETP.NE.AND.EX P1, PT, R5.reuse, RZ, PT, P1 ;  /* 0x000000ff0500720c */ /* 0x040fe40003f25310 */
[----:B------:R-:W-:Y:S01]  /*4340*/  ISETP.NE.AND.EX P0, PT, R5, RZ, PT, P0 ;  /* 0x000000ff0500720c */ /* 0x000fe20003f05300 */
[----:B------:R-:W3:Y:S01]  /*4350*/  @!UP2 LDCU UR5, c[0x0][0xb0c] ;  /* 0x00016180ff05a7ac */ /* 0x000ee20008000800 */
[----:B------:R-:W-:Y:S01]  /*4360*/  SHF.L.U32 R6, R15, 0x1f, RZ ;  /* 0x0000001f0f067819 */ /* 0x000fe200000006ff */
[----:B--2---:R-:W-:Y:S07]  /*4370*/  UIMAD.WIDE.U32 UR8, UR13, UR20, URZ ;  /* 0x000000140d0872a5 */ /* 0x004fee000f8e00ff */
[----:B------:R-:W-:Y:S01]  /*4380*/  @!UP2 UMOV UR4, UR9 ;  /* 0x000000090004ac82 */ /* 0x000fe20008000000 */
[----:B---3--:R-:W-:Y:S02]  /*4390*/  @!UP2 UISETP.NE.AND UP0, UPT, UR5, 0x1, UPT ;  /* 0x000000010500a88c */ /* 0x008fe4000bf05270 */
[----:B------:R-:W-:Y:S02]  /*43a0*/  @!UP2 USHF.R.U32.HI UR4, URZ, UR21, UR4 ;  /* 0x00000015ff04a299 */ /* 0x000fe40008011604 */
[----:B------:R-:W-:Y:S02]  /*43b0*/  UIMAD.WIDE.U32 UR8, UR7, UR23, URZ ;  /* 0x00000017070872a5 */ /* 0x000fe4000f8e00ff */
[----:B------:R-:W-:Y:S02]  /*43c0*/  @!UP2 USEL UR10, UR13, UR4, !UP0 ;  /* 0x000000040d0aa287 */ /* 0x000fe4000c000000 */
[----:B------:R-:W-:Y:S03]  /*43d0*/  @!UP2 UISETP.NE.AND UP0, UPT, UR22, 0x1, UPT ;  /* 0x000000011600a88c */ /* 0x000fe6000bf05270 */
[----:B------:R-:W-:Y:S02]  /*43e0*/  @!UP2 UMOV UR6, UR9 ;  /* 0x000000090006ac82 */ /* 0x000fe40008000000 */
[----:B------:R-:W2:Y:S02]  /*43f0*/  @!UP2 LDCU UR4, c[0x0][0xb20] ;  /* 0x00016400ff04a7ac */ /* 0x000ea40008000800 */
[----:B--2---:R-:W-:Y:S04]  /*4400*/  @!UP2 USHF.R.U32.HI UR6, URZ, UR4, UR6 ;  /* 0x00000004ff06a299 */ /* 0x004fe80008011606 */
[----:B------:R-:W-:Y:S04]  /*4410*/  @!UP2 USEL UR6, UR7, UR6, !UP0 ;  /* 0x000000060706a287 */ /* 0x000fe8000c000000 */
[----:B------:R-:W-:Y:S02]  /*4420*/  @!UP2 UIADD3 UR4, UPT, UPT, -UR10, UR6, URZ ;  /* 0x000000060a04a290 */ /* 0x000fe4000fffe1ff */
[----:B------:R-:W-:Y:S02]  /*4430*/  @!UP2 UIADD3 UR6, UPT, UPT, UR10, -UR6, URZ ;  /* 0x800000060a06a290 */ /* 0x000fe4000fffe0ff */
[----:B------:R-:W-:Y:S02]  /*4440*/  @!UP2 UIMAD UR13, UR4, UR5, UR13 ;  /* 0x00000005040da2a4 */ /* 0x000fe4000f8e020d */
[----:B------:R-:W-:Y:S01]  /*4450*/  @!UP2 UIMAD UR7, UR6, UR22, UR7 ;  /* 0x000000160607a2a4 */ /* 0x000fe2000f8e0207 */
[----:B------:R-:W-:Y:S11]  /*4460*/  BRA.U UP3, `(.L_x_77) ;  /* 0x0000000103107547 */ /* 0x000ff6000b800000 */
[----:B------:R-:W-:Y:S04]  /*4470*/  MOV R7, UR34 ;  /* 0x0000002200077c02 */ /* 0x000fe80008000f00 */
[----:B------:R-:W-:Y:S04]  /*4480*/  SHF.L.U32 R7, R7, 0x1f, RZ ;  /* 0x0000001f07077819 */ /* 0x000fe800000006ff */
[----:B------:R-:W2:Y:S02]  /*4490*/  SYNCS.PHASECHK.TRANS64.TRYWAIT P2, [UR17+0x58], R7 ;  /* 0x00005807ff0075a7 */ /* 0x000ea40008041111 */
[----:B--2---:R-:W-:Y:S05]  /*44a0*/  @!P2 BRA `(.L_x_78) ;  /* 0x00000028003ca947 */ /* 0x004fea0003800000 */
.L_x_77:
[----:B------:R-:W-:Y:S05]  /*44b0*/  @!P1 BRA `(.L_x_79) ;  /* 0x0000000000309947 */ /* 0x000fea0003800000 */
[----:B------:R-:W-:Y:S01]  /*44c0*/  ISETP.NE.U32.AND P1, PT, R2, RZ, PT ;  /* 0x000000ff0200720c */ /* 0x000fe20003f25070 */
[----:B------:R-:W2:Y:S01]  /*44d0*/  LDCU.64 UR4, c[0x0][0x358] ;  /* 0x00006b00ff0477ac */ /* 0x000ea20008000a00 */
[----:B------:R-:W-:Y:S02]  /*44e0*/  IMAD.MOV.U32 R79, RZ, RZ, 0x1 ;  /* 0x00000001ff4f7424 */ /* 0x000fe400078e00ff */
[----:B------:R-:W-:Y:S11]  /*44f0*/  ISETP.NE.AND.EX P1, PT, R3, RZ, PT, P1 ;  /* 0x000000ff0300720c */ /* 0x000ff60003f25310 */
[----:B------:R-:W-:Y:S02]  /*4500*/  @!UPT UIADD3 URZ, UPT, UPT, URZ, URZ, URZ ;  /* 0x000000fffffff290 */ /* 0x000fe4000fffe0ff */
[----:B------:R-:W3:Y:S01]  /*4510*/  @P1 LDC.64 R8, c[0x0][0x888] ;  /* 0x00022200ff081b82 */ /* 0x000ee20000000a00 */
[----:B-1----:R-:W-:Y:S04]  /*4520*/  @P1 IMAD R0, R4, UR36, RZ ;  /* 0x0000002404001c24 */ /* 0x002fe8000f8e02ff */
[----:B---3--:R-:W-:Y:S04]  /*4530*/  @P1 IMAD.WIDE R8, R0, 0x4, R8 ;  /* 0x0000000400081825 */ /* 0x008fe800078e0208 */
[----:B------:R-:W-:Y:S01]  /*4540*/  HFMA2 R0, -RZ, RZ, 0, 5.9604644775390625e-08 ;  /* 0x00000001ff007431 */ /* 0x000fe200000001ff */
[----:B--2--5:R2:W5:Y:S04]  /*4550*/  @P1 LDG.E R39, desc[UR4][R8.64] ;  /* 0x0000000408271981 */ /* 0x024568000c1e1900 */
[----:B------:R-:W-:Y:S01]  /*4560*/  @!P1 PRMT R79, R0, 0x7610, R79 ;  /* 0x00007610004f9816 */ /* 0x000fe2000000004f */
[----:B--2---:R-:W3:Y:S06]  /*4570*/  @!P1 LDC R39, c[0x0][0x880] ;  /* 0x00022000ff279b82 */ /* 0x004eec0000000800 */
.L_x_79:
[----:B---3-5:R-:W-:Y:S01]  /*4580*/  @!P0 FSETP.EQ.AND P1, PT, R39, RZ, PT ;  /* 0x000000ff2700820b */ /* 0x028fe20003f22000 */
[----:B------:R-:W-:Y:S01]  /*4590*/  @!UPT UIADD3 URZ, UPT, UPT, URZ, URZ, URZ ;  /* 0x000000fffffff290 */ /* 0x000fe2000fffe0ff */
[----:B------:R-:W-:Y:S11]  /*45a0*/  @!P0 BRA `(.L_x_80) ;  /* 0x0000000000188947 */ /* 0x000ff60003800000 */
[----:B------:R-:W-:Y:S02]  /*45b0*/  LOP3.LUT P0, RZ, R79, 0xff, RZ, 0xc0, !PT ;  /* 0x000000ff4fff7812 */ /* 0x000fe4000780c0ff */
[----:B------:R-:W-:Y:S04]  /*45c0*/  ISETP.NE.U32.AND P1, PT, R2, RZ, PT ;  /* 0x000000ff0200720c */ /* 0x000fe80003f25070 */
[----:B------:R-:W-:Y:S04]  /*45d0*/  ISETP.NE.AND.EX P1, PT, R3, RZ, PT, P1 ;  /* 0x000000ff0300720c */ /* 0x000fe80003f25310 */
[----:B------:R-:W-:Y:S03]  /*45e0*/  PLOP3.LUT P1, PT, P1, PT, PT, 0x8, 0x80 ;  /* 0x000000000080781c */ /* 0x000fe60000f2e170 */
[----:B------:R-:W-:Y:S11]  /*45f0*/  @P0 FSETP.EQ.AND P1, PT, R39, RZ, PT ;  /* 0x000000ff2700020b */ /* 0x000ff60003f22000 */
[----:B------:R-:W-:Y:S02]  /*4600*/  @!UPT UIADD3 URZ, UPT, UPT, URZ, URZ, URZ ;  /* 0x000000fffffff290 */ /* 0x000fe4000fffe0ff */
.L_x_80:
[----:B------:R-:W2:Y:S01]  /*4610*/  SYNCS.PHASECHK.TRANS64.TRYWAIT P0, [UR17+0x48], R6 ;  /* 0x00004806ff0075a7 */ /* 0x000ea20008001111 */
[----:B------:R-:W-:Y:S02]  /*4620*/  ELECT P2, URZ, PT ;  /* 0x0000000000ff782f */ /* 0x000fe40003840000 */
[----:B------:R-:W-:Y:S01]  /*4630*/  IADD3 R14, PT, PT, R14, 0x1, RZ ;  /* 0x000000010e0e7810 */ /* 0x000fe20007ffe0ff */
[----:B--2---:R-:W-:Y:S10]  /*4640*/  @!P0 BRA `(.L_x_81) ;  /* 0x0000002400ec8947 */ /* 0x004ff40003800000 */
.L_x_132:
[----:B------:R-:W-:Y:S01]  /*4650*/  PLOP3.LUT P1, PT, P1, P2, PT, 0xf2, 0x2f ;  /* 0x00000000002f781c */ /* 0x000fe20000f25e72 */
[----:B------:R-:W-:Y:S01]  /*4660*/  UMOV UR18, 0x0 ;  /* 0x0000000000127882 */ /* 0x000fe20000000000 */
[----:B------:R-:W-:Y:S01]  /*4670*/  UMOV UR19, 0x10000000 ;  /* 0x1000000000137882 */ /* 0x000fe20000000000 */
[----:B------:R-:W-:Y:S01]  /*4680*/  UMOV UR12, UR36 ;  /* 0x00000024000c7c82 */ /* 0x000fe20008000000 */
[----:B------:R-:W-:Y:S01]  /*4690*/  LOP3.LUT R15, R15, 0x1, RZ, 0x3c, !PT ;  /* 0x000000010f0f7812 */ /* 0x000fe200078e3cff */
[----:B------:R-:W-:Y:S01]  /*46a0*/  UPLOP3.LUT UP3, UPT, UPT, UPT, UPT, 0x80, 0x8 ;  /* 0x000000000008789c */ /* 0x000fe20003f6f070 */
[----:B------:R-:W-:Y:S07]  /*46b0*/  UMOV UR36, UR24 ;  /* 0x0000001800247c82 */ /* 0x000fee0008000000 */
[----:B-1----:R-:W-:Y:S01]  /*46c0*/  @!P1 IADD3 R6, P0, PT, R16, 0x580, RZ ;  /* 0x0000058010069810 */ /* 0x002fe20007f1e0ff */
[----:B------:R-:W-:Y:S03]  /*46d0*/  VOTEU.ALL UP0, P1 ;  /* 0x0000000000ff7886 */ /* 0x000fe60000800000 */
[----:B------:R-:W-:Y:S01]  /*46e0*/  @!P1 R2UR UR5, R6 ;  /* 0x00000000060592ca */ /* 0x000fe200000e0000 */
[----:B------:R-:W-:Y:S01]  /*46f0*/  @!P1 IMAD.X R0, RZ, RZ, R17, P0 ;  /* 0x000000ffff009224 */ /* 0x000fe200000e0611 */
[----:B------:R-:W-:Y:S01]  /*4700*/  @!UP0 USHF.L.U32 UR10, UR45, 0x6, URZ ;  /* 0x000000062d0a8899 */ /* 0x000fe200080006ff */
[----:B------:R-:W-:Y:S01]  /*4710*/  ISETP.NE.AND P0, PT, R14, 0x2, PT ;  /* 0x000000020e00780c */ /* 0x000fe20003f05270 */
[----:B------:R-:W-:Y:S02]  /*4720*/  @!UP0 USHF.L.U32 UR11, UR46, 0x6, URZ ;  /* 0x000000062e0b8899 */ /* 0x000fe400080006ff */
[----:B------:R-:W-:Y:S01]  /*4730*/  @!P1 R2UR UR4, R0 ;  /* 0x00000000000492ca */ /* 0x000fe200000e0000 */
[----:B------:R-:W-:Y:S01]  /*4740*/  @!UP0 UIADD3 UR8, UPT, UPT, UR17, 0x200, URZ ;  /* 0x0000020011088890 */ /* 0x000fe2000fffe0ff */
[----:B------:R-:W-:Y:S01]  /*4750*/  SEL R0, RZ, 0x1, P0 ;  /* 0x00000001ff007807 */ /* 0x000fe20000000000 */
[----:B------:R-:W-:Y:S01]  /*4760*/  @!UP0 UIADD3 UR9, UPT, UPT, UR17, 0x40, URZ ;  /* 0x0000004011098890 */ /* 0x000fe2000fffe0ff */
[----:B------:R-:W-:Y:S01]  /*4770*/  SEL R14, R14, RZ, P0 ;  /* 0x000000ff0e0e7207 */ /* 0x000fe20000000000 */
[----:B------:R-:W-:Y:S01]  /*4780*/  VOTEU.ALL UP0, P1 ;  /* 0x0000000000ff7886 */ /* 0x000fe20000800000 */
[----:B------:R-:W-:Y:S01]  /*4790*/  LOP3.LUT R13, R13, R0, RZ, 0x3c, !PT ;  /* 0x000000000d0d7212 */ /* 0x000fe200078e3cff */
[----:B------:R-:W-:Y:S01]  /*47a0*/  IMAD.U32 R6, RZ, RZ, UR5 ;  /* 0x00000005ff067e24 */ /* 0x000fe2000f8e00ff */
[----:B------:R-:W-:Y:S02]  /*47b0*/  UIADD3 UR45, UPT, UPT, UR7, UR57, URZ ;  /* 0x00000039072d7290 */ /* 0x000fe4000fffe0ff */
[----:B------:R-:W-:Y:S03]  /*47c0*/  UIADD3 UR46, UPT, UPT, UR13, UR60, URZ ;  /* 0x0000003c0d2e7290 */ /* 0x000fe6000fffe0ff */
[----:B------:R-:W-:Y:S01]  /*47d0*/  IMAD.U32 R7, RZ, RZ, UR4 ;  /* 0x00000004ff077e24 */ /* 0x000fe2000f8e00ff */
[----:B------:R-:W-:Y:S04]  /*47e0*/  @!P1 R2UR UR4, R6 ;  /* 0x00000000060492ca */ /* 0x000fe800000e0000 */
[----:B------:R-:W-:Y:S11]  /*47f0*/  @!P1 R2UR UR5, R7 ;  /* 0x00000000070592ca */ /* 0x000ff600000e0000 */
[----:B------:R-:W-:Y:S02]  /*4800*/  @!UPT UIADD3 URZ, UPT, UPT, URZ, URZ, URZ ;  /* 0x000000fffffff290 */ /* 0x000fe4000fffe0ff */
[----:B------:R2:W-:Y:S01]  /*4810*/  @!UP0 UTMALDG.3D [UR8], [UR4], desc[UR18] ;  /* 0x00001208040085b4 */ /* 0x0005e20008011000 */
[----:B------:R2:W-:Y:S01]  /*4820*/  @!P1 SYNCS.ARRIVE.TRANS64.RED.A0TR RZ, [UR17+0x40], R12 ;  /* 0x0000400cffff99a7 */ /* 0x0005e20008300411 */
[----:B------:R-:W-:Y:S01]  /*4830*/  SYNCS.ARRIVE.TRANS64.RED.A1T0 RZ, [UR48], RZ ;  /* 0x000000ffffff79a7 */ /* 0x000fe20008100430 */
[----:B------:R-:W-:Y:S05]  /*4840*/  BRA.U UP1, `(.L_x_82) ;  /* 0xfffffff5018c7547 */ /* 0x000fea000b83ffff */
[----:B------:R-:W-:Y:S07]  /*4850*/  MOV R0, UR17 ;  /* 0x0000001100007c02 */ /* 0x000fee0008000f00 */
.L_x_83:
[----:B-1----:R-:W-:-:S04]  /*4860*/  SHF.L.U32 R2, R15, 0x1f, RZ ;  /* 0x0000001f0f027819 */ /* 0x002fc800000006ff */
[----:B------:R1:W3:Y:S03]  /*4870*/  SYNCS.PHASECHK.TRANS64.TRYWAIT P0, [R0+URZ+0x48], R2 ;  /* 0x00004802000075a7 */ /* 0x0002e600080011ff */
[----:B---3--:R-:W-:Y:S05]  /*4880*/  @!P0 NANOSLEEP.SYNCS 0x989680 ;  /* 0x009896800000895d */ /* 0x008fea0003900000 */
[----:B------:R-:W3:Y:S02]  /*4890*/  @!P0 SYNCS.PHASECHK.TRANS64 P0, [R0+URZ+0x48], R2 ;  /* 0x00004802000085a7 */ /* 0x000ee400080010ff */
[----:B--23--:R-:W-:Y:S05]  /*48a0*/  @P0 EXIT ;  /* 0x000000000000094d */ /* 0x00cfea0003800000 */
[----:B------:R-:W-:Y:S05]  /*48b0*/  BRA `(.L_x_83) ;  /* 0xfffffffc00e87947 */ /* 0x000fea000383ffff */
.L_x_74:
[----:B------:R-:W-:-:S06]  /*48c0*/  UISETP.GE.AND UP0, UPT, UR22, 0x4, UPT ;  /* 0x000000041600788c */ /* 0x000fcc000bf06270 */
[----:B------:R-:W-:-:S13]  /*48d0*/  PLOP3.LUT P0, PT, PT, PT, UP0, 0x80, 0x8 ;  /* 0x000000000008781c */ /* 0x000fda0003f0f008 */
[----:B------:R-:W-:Y:S05]  /*48e0*/  @!P0 EXIT ;  /* 0x000000000000894d */ /* 0x000fea0003800000 */
[----:B------:R-:W-:Y:S01]  /*48f0*/  BAR.SYNC.DEFER_BLOCKING 0x6, 0xa0 ;  /* 0x0182800000007b1d */ /* 0x000fe20000010000 */
[C---:B------:R-:W-:Y:S02]  /*4900*/  IMAD.SHL.U32 R7, R76.reuse, 0x40, RZ ;  /* 0x000000404c077824 */ /* 0x040fe400078e00ff */
[----:B------:R-:W-:Y:S02]  /*4910*/  HFMA2 R81, -RZ, RZ, 0, 0 ;  /* 0x00000000ff517431 */ /* 0x000fe400000001ff */
[C---:B------:R-:W-:Y:S01]  /*4920*/  IMAD.SHL.U32 R4, R76.reuse, 0x20, RZ ;  /* 0x000000204c047824 */ /* 0x040fe200078e00ff */
[----:B------:R-:W-:Y:S01]  /*4930*/  CS2R R82, SRZ ;  /* 0x0000000000527805 */ /* 0x000fe2000001ff00 */
[----:B------:R-:W-:Y:S01]  /*4940*/  IMAD.SHL.U32 R6, R76, 0x2, RZ ;  /* 0x000000024c067824 */ /* 0x000fe200078e00ff */
[----:B------:R-:W-:Y:S01]  /*4950*/  UMOV UR44, 0x400 ;  /* 0x00000400002c7882 */ /* 0x000fe20000000000 */
[----:B------:R-:W-:Y:S01]  /*4960*/  LOP3.LUT R5, R7, 0x180, RZ, 0xc0, !PT ;  /* 0x0000018007057812 */ /* 0x000fe200078ec0ff */
[----:B------:R-:W-:Y:S01]  /*4970*/  ULEA UR44, UR48, UR44, 0x18 ;  /* 0x0000002c302c7291 */ /* 0x000fe2000f8ec0ff */
[----:B------:R-:W-:Y:S01]  /*4980*/  LOP3.LUT R4, R4, 0xc00, RZ, 0xc0, !PT ;  /* 0x00000c0004047812 */ /* 0x000fe200078ec0ff */
[----:B------:R-:W1:Y:S01]  /*4990*/  LDC.64 R72, c[0x0][0x888] ;  /* 0x00022200ff487b82 */ /* 0x000e620000000a00 */
[----:B------:R-:W-:Y:S01]  /*49a0*/  LOP3.LUT R6, R5, 0x20, R6, 0xf8, !PT ;  /* 0x0000002005067812 */ /* 0x000fe200078ef806 */
[----:B------:R-:W-:Y:S01]  /*49b0*/  IMAD.SHL.U32 R5, R76, 0x8, RZ ;  /* 0x000000084c057824 */ /* 0x000fe200078e00ff */
[----:B------:R-:W-:Y:S01]  /*49c0*/  LOP3.LUT R4, R4, 0x40, R7, 0xf8, !PT ;  /* 0x0000004004047812 */ /* 0x000fe200078ef807 */
[----:B------:R-:W-:Y:S01]  /*49d0*/  IMAD.U32 R37, R76, 0x10000, RZ ;  /* 0x000100004c257824 */ /* 0x000fe200078e00ff */
[----:B------:R-:W-:Y:S01]  /*49e0*/  UIADD3 UR4, UPT, UPT, UR44, 0x1200, URZ ;  /* 0x000012002c047890 */ /* 0x000fe2000fffe0ff */
[----:B------:R-:W-:Y:S01]  /*49f0*/  IMAD.MOV.U32 R36, RZ, RZ, RZ ;  /* 0x000000ffff247224 */ /* 0x000fe200078e00ff */
[----:B------:R-:W-:Y:S01]  /*4a00*/  LOP3.LUT R5, R6, 0x30, R5, 0x78, !PT ;  /* 0x0000003006057812 */ /* 0x000fe200078e7805 */
[----:B------:R-:W2:Y:S01]  /*4a10*/  LDC.64 R74, c[0x0][0x890] ;  /* 0x00022400ff4a7b82 */ /* 0x000ea20000000a00 */
[----:B------:R-:W-:Y:S01]  /*4a20*/  LOP3.LUT R4, R4, 0x200, R7, 0xf8, !PT ;  /* 0x0000020004047812 */ /* 0x000fe200078ef807 */
[----:B------:R-:W-:Y:S01]  /*4a30*/  IMAD.MOV.U32 R84, RZ, RZ, RZ ;  /* 0x000000ffff547224 */ /* 0x000fe200078e00ff */
[----:B------:R-:W-:Y:S01]  /*4a40*/  LOP3.LUT R37, R37, 0x600000, RZ, 0xc0, !PT ;  /* 0x0060000025257812 */ /* 0x000fe200078ec0ff */
[----:B------:R-:W-:Y:S01]  /*4a50*/  IMAD.U32 R85, RZ, RZ, UR4 ;  /* 0x00000004ff557e24 */ /* 0x000fe2000f8e00ff */
[----:B------:R-:W-:Y:S01]  /*4a60*/  LOP3.LUT R78, R4, R5, RZ, 0xfc, !PT ;  /* 0x00000005044e7212 */ /* 0x000fe200078efcff */
[----:B------:R-:W3:Y:S01]  /*4a70*/  LDS R0, [UR44+0x110] ;  /* 0x0001102cff007984 */ /* 0x000ee20008000800 */
[----:B------:R-:W-:Y:S01]  /*4a80*/  IMAD.SHL.U32 R4, R76, 0x10, RZ ;  /* 0x000000104c047824 */ /* 0x000fe200078e00ff */
[----:B------:R-:W4:Y:S01]  /*4a90*/  LDC.64 R70, c[0x0][0x8b0] ;  /* 0x00022c00ff467b82 */ /* 0x000f220000000a00 */
[----:B------:R-:W-:Y:S01]  /*4aa0*/  IADD3 R77, PT, PT, R78, UR44, RZ ;  /* 0x0000002c4e4d7c10 */ /* 0x000fe2000fffe0ff */
[----:B------:R-:W1:Y:S02]  /*4ab0*/  LDCU UR50, c[0x0][0x370] ;  /* 0x00006e00ff3277ac */ /* 0x000e640008000800 */
[----:B------:R-:W-:Y:S01]  /*4ac0*/  LOP3.LUT R4, R4, 0x20, RZ, 0xc0, !PT ;  /* 0x0000002004047812 */ /* 0x000fe200078ec0ff */
[----:B------:R-:W1:Y:S03]  /*4ad0*/  LDCU.64 UR62, c[0x0][0x348] ;  /* 0x00006900ff3e77ac */ /* 0x000e660008000a00 */
[----:B------:R-:W1:Y:S01]  /*4ae0*/  LDC.64 R68, c[0x0][0x8a8] ;  /* 0x00022a00ff447b82 */ /* 0x000e620000000a00 */
[----:B------:R-:W-:Y:S01]  /*4af0*/  IADD3 R77, PT, PT, -R4, 0x200, R77 ;  /* 0x00000200044d7810 */ /* 0x000fe20007ffe14d */
[----:B------:R-:W1:Y:S01]  /*4b00*/  LDCU UR41, c[0x0][0xb0c] ;  /* 0x00016180ff2977ac */ /* 0x000e620008000800 */
[----:B------:R-:W1:Y:S01]  /*4b10*/  LDCU UR39, c[0x0][0xb30] ;  /* 0x00016600ff2777ac */ /* 0x000e620008000800 */
[----:B------:R-:W1:Y:S01]  /*4b20*/  LDCU.64 UR58, c[0x0][0x888] ;  /* 0x00011100ff3a77ac */ /* 0x000e620008000a00 */
[----:B------:R-:W1:Y:S01]  /*4b30*/  LDCU.64 UR42, c[0x0][0xb28] ;  /* 0x00016500ff2a77ac */ /* 0x000e620008000a00 */
[----:B------:R-:W1:Y:S01]  /*4b40*/  LDCU.128 UR52, c[0x0][0xb10] ;  /* 0x00016200ff3477ac */ /* 0x000e620008000c00 */
[----:B------:R-:W1:Y:S01]  /*4b50*/  LDCU UR49, c[0x0][0x374] ;  /* 0x00006e80ff3177ac */ /* 0x000e620008000800 */
[----:B------:R-:W-:Y:S01]  /*4b60*/  UIADD3 UR56, UPT, UPT, UR44, 0x200, URZ ;  /* 0x000002002c387890 */ /* 0x000fe2000fffe0ff */
[----:B---3--:R-:W-:-:S11]  /*4b70*/  IMAD.IADD R37, R0, 0x1, R37 ;  /* 0x0000000100257824 */ /* 0x008fd600078e0225 */
.L_x_101:
[----:B------:R-:W-:Y:S02]  /*4b80*/  LEA R3, R81, UR44, 0x3 ;  /* 0x0000002c51037c11 */ /* 0x000fe4000f8e18ff */
[----:B------:R-:W-:Y:S02]  /*4b90*/  SHF.L.U32 R0, R83, 0x1f, RZ ;  /* 0x0000001f53007819 */ /* 0x000fe400000006ff */
[----:B-1----:R-:W-:Y:S02]  /*4ba0*/  LEA R4, R81, UR44, 0x4 ;  /* 0x0000002c51047c11 */ /* 0x002fe4000f8e20ff */
[----:B------:R-:W3:Y:S02]  /*4bb0*/  SYNCS.PHASECHK.TRANS64.TRYWAIT P0, [R3+URZ+0x60], R0 ;  /* 0x00006000030075a7 */ /* 0x000ee400080011ff */
[----:B--23--:R-:W-:Y:S05]  /*4bc0*/  @!P0 BRA `(.L_x_84) ;  /* 0x0000002000a48947 */ /* 0x00cfea0003800000 */
.L_x_133:
[----:B------:R-:W1:Y:S01]  /*4bd0*/  LDS.128 R4, [R4+0xf0] ;  /* 0x0000f00004047984 */ /* 0x000e620000000c00 */
[----:B------:R-:W-:Y:S01]  /*4be0*/  UISETP.GE.AND UP0, UPT, UR40, 0x1, UPT ;  /* 0x000000012800788c */ /* 0x000fe2000bf06270 */
[----:B------:R-:W-:Y:S01]  /*4bf0*/  @!PT LDS RZ, [RZ] ;  /* 0x00000000fffff984 */ /* 0x000fe20000000800 */
[----:B------:R-:W-:Y:S01]  /*4c00*/  @!PT LDS RZ, [RZ] ;  /* 0x00000000fffff984 */ /* 0x000fe20000000800 */
[----:B------:R-:W-:Y:S01]  /*4c10*/  @!PT LDS RZ, [RZ] ;  /* 0x00000000fffff984 */ /* 0x000fe20000000800 */
[----:B------:R-:W-:Y:S01]  /*4c20*/  @!PT LDS RZ, [RZ] ;  /* 0x00000000fffff984 */ /* 0x000fe20000000800 */
[----:B------:R2:W-:Y:S06]  /*4c30*/  MEMBAR.ALL.CTA ;  /* 0x0000000000007992 */ /* 0x0005ec0000008000 */
[----:B--2---:R-:W2:Y:S01]  /*4c40*/  FENCE.VIEW.ASYNC.S ;  /* 0x00000000000073c6 */ /* 0x004ea20000000000 */
[----:B-1----:R-:W-:Y:S11]  /*4c50*/  LOP3.LUT P0, RZ, R6, 0x1, RZ, 0xc0, !PT ;  /* 0x0000000106ff7812 */ /* 0x002ff6000780c0ff */
[----:B------:R-:W-:Y:S02]  /*4c60*/  @!UPT UIADD3 URZ, UPT, UPT, URZ, URZ, URZ ;  /* 0x000000fffffff290 */ /* 0x000fe4000fffe0ff */
[----:B--2---:R-:W-:Y:S01]  /*4c70*/  VOTEU.ANY UP1, P0 ;  /* 0x0000000000ff7886 */ /* 0x004fe20000020100 */
[----:B------:R-:W-:Y:S01]  /*4c80*/  PLOP3.LUT P0, PT, PT, PT, UP1, 0x80, 0x8 ;  /* 0x000000000008781c */ /* 0x000fe20003f0f018 */
[----:B------:R-:W-:Y:S11]  /*4c90*/  UP2UR UR47, UPR, URZ, 0x2 ;  /* 0x00000002ff2f7883 */ /* 0x000ff60008000000 */
[----:B------:R-:W-:Y:S01]  /*4ca0*/  @!UPT UIADD3 URZ, UPT, UPT, URZ, URZ, URZ ;  /* 0x000000fffffff290 */ /* 0x000fe2000fffe0ff */
[----:B---3--:R-:W-:Y:S02]  /*4cb0*/  @P0 SHF.R.U32.HI R0, RZ, 0x10, R5 ;  /* 0x00000010ff000819 */ /* 0x008fe40000011605 */
        /* <DEDUP_REMOVED lines=12> */
[----:B------:R-:W2:Y:S01]  /*4d80*/  LDCU UR12, c[0x0][0xb20] ;  /* 0x00016400ff0c77ac */ /* 0x000ea20008000800 */
[----:B------:R-:W-:Y:S02]  /*4d90*/  UIMAD.WIDE.U32 UR4, UR49, UR55, URZ ;  /* 0x00000037310472a5 */ /* 0x000fe4000f8e00ff */
[----:B------:R-:W-:Y:S02]  /*4da0*/  UIMAD.WIDE.U32 UR6, UR50, UR52, URZ ;  /* 0x00000034320672a5 */ /* 0x000fe4000f8e00ff */
[----:B------:R-:W-:Y:S02]  /*4db0*/  UISETP.NE.AND UP0, UPT, UR54, 0x1, UPT ;  /* 0x000000013600788c */ /* 0x000fe4000bf05270 */
[----:B------:R-:W-:Y:S02]  /*4dc0*/  UIMAD.WIDE.U32 UR8, UR37, UR55, URZ ;  /* 0x00000037250872a5 */ /* 0x000fe4000f8e00ff */
[----:B------:R-:W-:Y:S02]  /*4dd0*/  UIMAD.WIDE.U32 UR10, UR38, UR52, URZ ;  /* 0x00000034260a72a5 */ /* 0x000fe4000f8e00ff */
[----:B------:R-:W-:Y:S02]  /*4de0*/  UISETP.NE.AND UP1, UPT, UR41, 0x1, UPT ;  /* 0x000000012900788c */ /* 0x000fe4000bf25270 */
[----:B------:R-:W-:Y:S01]  /*4df0*/  UISETP.NE.AND UP2, UPT, UR40, 0x1, UPT ;  /* 0x000000012800788c */ /* 0x000fe2000bf45270 */
[----:B------:R-:W-:Y:S02]  /*4e00*/  UMOV UR4, UR5 ;  /* 0x0000000500047c82 */ /* 0x000fe40008000000 */
[----:B--2---:R-:W-:Y:S03]  /*4e10*/  USHF.R.U32.HI UR5, URZ, UR12, UR4 ;  /* 0x0000000cff057299 */ /* 0x004fe60008011604 */
[----:B------:R-:W-:Y:S02]  /*4e20*/  UMOV UR4, UR7 ;  /* 0x0000000700047c82 */ /* 0x000fe40008000000 */
[----:B------:R-:W-:Y:S02]  /*4e30*/  USHF.R.U32.HI UR7, URZ, UR53, UR4 ;  /* 0x00000035ff077299 */ /* 0x000fe40008011604 */
[----:B------:R-:W-:Y:S02]  /*4e40*/  USEL UR4, UR49, UR5, !UP0 ;  /* 0x0000000531047287 */ /* 0x000fe4000c000000 */
[----:B------:R-:W-:Y:S01]  /*4e50*/  USEL UR7, UR50, UR7, !UP1 ;  /* 0x0000000732077287 */ /* 0x000fe2000c800000 */
[----:B------:R-:W-:Y:S01]  /*4e60*/  UMOV UR5, UR9 ;  /* 0x0000000900057c82 */ /* 0x000fe20008000000 */
[----:B------:R-:W-:Y:S02]  /*4e70*/  UIMAD.WIDE.U32 UR8, UR4, UR42, URZ ;  /* 0x0000002a040872a5 */ /* 0x000fe4000f8e00ff */
[----:B------:R-:W-:Y:S03]  /*4e80*/  USHF.R.U32.HI UR6, URZ, UR12, UR5 ;  /* 0x0000000cff067299 */ /* 0x000fe60008011605 */
[----:B------:R-:W-:Y:S01]  /*4e90*/  UMOV UR5, UR11 ;  /* 0x0000000b00057c82 */ /* 0x000fe20008000000 */
[----:B------:R-:W-:Y:S02]  /*4ea0*/  UIMAD.WIDE.U32 UR10, UR7, UR42, URZ ;  /* 0x0000002a070a72a5 */ /* 0x000fe4000f8e00ff */
[----:B------:R-:W-:Y:S02]  /*4eb0*/  USHF.R.U32.HI UR12, URZ, UR53, UR5 ;  /* 0x00000035ff0c7299 */ /* 0x000fe40008011605 */
[----:B------:R-:W-:Y:S01]  /*4ec0*/  USEL UR6, UR37, UR6, !UP0 ;  /* 0x0000000625067287 */ /* 0x000fe2000c000000 */
[----:B------:R-:W-:Y:S02]  /*4ed0*/  UMOV UR5, UR9 ;  /* 0x0000000900057c82 */ /* 0x000fe40008000000 */
[----:B------:R-:W-:Y:S01]  /*4ee0*/  UMOV UR10, UR11 ;  /* 0x0000000b000a7c82 */ /* 0x000fe20008000000 */
[----:B------:R-:W-:Y:S02]  /*4ef0*/  @UP2 USHF.R.U32.HI UR4, URZ, UR43, UR5 ;  /* 0x0000002bff042299 */ /* 0x000fe40008011605 */
[----:B------:R-:W-:Y:S02]  /*4f00*/  @UP2 USHF.R.U32.HI UR7, URZ, UR43, UR10 ;  /* 0x0000002bff072299 */ /* 0x000fe4000801160a */
[----:B------:R-:W-:Y:S02]  /*4f10*/  UIMAD UR4, UR40, UR4, URZ ;  /* 0x00000004280472a4 */ /* 0x000fe4000f8e02ff */
[----:B------:R-:W-:Y:S02]  /*4f20*/  UIMAD.WIDE.U32 UR10, UR6, UR42, URZ ;  /* 0x0000002a060a72a5 */ /* 0x000fe4000f8e00ff */
[----:B------:R-:W-:Y:S02]  /*4f30*/  USEL UR5, UR38, UR12, !UP1 ;  /* 0x0000000c26057287 */ /* 0x000fe4000c800000 */
[----:B------:R-:W-:Y:S02]  /*4f40*/  UIMAD UR8, UR40, UR7, URZ ;  /* 0x00000007280872a4 */ /* 0x000fe4000f8e02ff */
[----:B------:R-:W-:Y:S03]  /*4f50*/  UISETP.GE.AND UP0, UPT, UR6, UR4, UPT ;  /* 0x000000040600728c */ /* 0x000fe6000bf06270 */
[----:B------:R-:W-:Y:S01]  /*4f60*/  UMOV UR4, UR11 ;  /* 0x0000000b00047c82 */ /* 0x000fe20008000000 */
[----:B------:R-:W-:Y:S02]  /*4f70*/  UISETP.GE.OR UP0, UPT, UR5, UR8, UP0 ;  /* 0x000000080500728c */ /* 0x000fe40008706670 */
[----:B------:R-:W-:Y:S02]  /*4f80*/  USHF.R.U32.HI UR4, URZ, UR43, UR4 ;  /* 0x0000002bff047299 */ /* 0x000fe40008011604 */
[----:B------:R-:W-:Y:S02]  /*4f90*/  UIMAD.WIDE.U32 UR8, UR5, UR42, URZ ;  /* 0x0000002a050872a5 */ /* 0x000fe4000f8e00ff */
[----:B------:R-:W-:Y:S02]  /*4fa0*/  USEL UR11, UR6, UR4, !UP2 ;  /* 0x00000004060b7287 */ /* 0x000fe4000d000000 */
[----:B------:R-:W-:Y:S02]  /*4fb0*/  UIADD3 UR8, UPT, UPT, -UR5, URZ, URZ ;  /* 0x000000ff05087290 */ /* 0x000fe4000fffe1ff */
[----:B------:R-:W-:Y:S01]  /*4fc0*/  UIADD3 UR10, UPT, UPT, -UR11, URZ, URZ ;  /* 0x000000ff0b0a7290 */ /* 0x000fe2000fffe1ff */
[----:B------:R-:W-:Y:S01]  /*4fd0*/  @!UP0 UMOV UR4, UR9 ;  /* 0x0000000900048c82 */ /* 0x000fe20008000000 */
[----:B------:R-:W-:Y:S02]  /*4fe0*/  UIADD3 UR9, UPT, UPT, -UR6, URZ, URZ ;  /* 0x000000ff06097290 */ /* 0x000fe4000fffe1ff */
[----:B------:R-:W-:Y:S02]  /*4ff0*/  @!UP0 USHF.R.U32.HI UR4, URZ, UR43, UR4 ;  /* 0x0000002bff048299 */ /* 0x000fe40008011604 */
[----:B------:R-:W-:Y:S02]  /*5000*/  UIMAD UR10, UR40, UR10, UR6 ;  /* 0x0000000a280a72a4 */ /* 0x000fe4000f8e0206 */
[----:B------:R-:W-:Y:S04]  /*5010*/  @!UP0 USEL UR4, UR5, UR4, !UP2 ;  /* 0x0000000405048287 */ /* 0x000fe8000d000000 */
[----:B------:R-:W-:Y:S02]  /*5020*/  @!UP0 UIMAD UR10, UR7, UR10, UR4 ;  /* 0x0000000a070a82a4 */ /* 0x000fe4000f8e0204 */
[----:B------:R-:W-:Y:S02]  /*5030*/  @!UP0 UIADD3 UR11, UPT, UPT, UR11, -UR4, URZ ;  /* 0x800000040b0b8290 */ /* 0x000fe4000fffe0ff */
[----:B------:R-:W-:Y:S02]  /*5040*/  UIMAD UR7, UR41, UR8, UR38 ;  /* 0x00000008290772a4 */ /* 0x000fe4000f8e0226 */
[----:B------:R-:W-:Y:S02]  /*5050*/  @!UP0 UIMAD UR6, UR11, UR40, UR5 ;  /* 0x000000280b0682a4 */ /* 0x000fe4000f8e0205 */
[----:B------:R-:W-:Y:S01]  /*5060*/  UIMAD UR4, UR54, UR9, UR37 ;  /* 0x00000009360472a4 */ /* 0x000fe2000f8e0225 */
[----:B------:R-:W-:Y:S02]  /*5070*/  @!UP0 UMOV UR5, UR10 ;  /* 0x0000000a00058c82 */ /* 0x000fe40008000000 */
[----:B------:R-:W-:Y:S02]  /*5080*/  UIMAD UR38, UR5, UR41, UR7 ;  /* 0x00000029052672a4 */ /* 0x000fe4000f8e0207 */
[----:B------:R-:W-:Y:S11]  /*5090*/  UIMAD UR37, UR6, UR54, UR4 ;  /* 0x00000036062572a4 */ /* 0x000ff6000f8e0204 */
[----:B------:R-:W-:Y:S01]  /*50a0*/  @!UPT UIADD3 URZ, UPT, UPT, URZ, URZ, URZ ;  /* 0x000000fffffff290 */ /* 0x000fe2000fffe0ff */
.L_x_85:
[----:B------:R-:W-:Y:S01]  /*50b0*/  UISETP.NE.AND UP0, UPT, UR39, 0x1, UPT ;  /* 0x000000012700788c */ /* 0x000fe2000bf05270 */
[----:B------:R-:W-:Y:S10]  /*50c0*/  IADD3 R81, PT, PT, R81, 0x1, RZ ;  /* 0x0000000151517810 */ /* 0x000ff40007ffe0ff */
[----:B------:R-:W2:Y:S01]  /*50d0*/  @!UP0 LDCU.128 UR12, c[0x0][0xb10] ;  /* 0x00016200ff0c87ac */ /* 0x000ea20008000c00 */
[----:B------:R-:W3:Y:S01]  /*50e0*/  @!UP0 LDCU UR5, c[0x0][0xb0c] ;  /* 0x00016180ff0587ac */ /* 0x000ee20008000800 */
[----:B------:R-:W4:Y:S01]  /*50f0*/  @!UP0 LDCU UR10, c[0x0][0xb20] ;  /* 0x00016400ff0a87ac */ /* 0x000f220008000800 */
[----:B--2---:R-:W-:Y:S02]  /*5100*/  UIMAD.WIDE.U32 UR8, UR38, UR12, URZ ;  /* 0x0000000c260872a5 */ /* 0x004fe4000f8e00ff */
[----:B------:R-:W-:Y:S02]  /*5110*/  UIMAD.WIDE.U32 UR6, UR37, UR15, URZ ;  /* 0x0000000f250672a5 */ /* 0x000fe4000f8e00ff */
[----:B------:R-:W-:Y:S03]  /*5120*/  @!UP0 UISETP.NE.AND UP1, UPT, UR14, 0x1, UPT ;  /* 0x000000010e00888c */ /* 0x000fe6000bf25270 */
[----:B------:R-:W-:Y:S01]  /*5130*/  @!UP0 UMOV UR4, UR9 ;  /* 0x0000000900048c82 */ /* 0x000fe20008000000 */
[----:B---3--:R-:W-:Y:S02]  /*5140*/  @!UP0 UISETP.NE.AND UP2, UPT, UR5, 0x1, UPT ;  /* 0x000000010500888c */ /* 0x008fe4000bf45270 */
[----:B------:R-:W-:Y:S01]  /*5150*/  @!UP0 USHF.R.U32.HI UR4, URZ, UR13, UR4 ;  /* 0x0000000dff048299 */ /* 0x000fe20008011604 */
[----:B------:R-:W-:Y:S02]  /*5160*/  @!UP0 UMOV UR6, UR7 ;  /* 0x0000000700068c82 */ /* 0x000fe40008000000 */
[----:B----4-:R-:W-:Y:S02]  /*5170*/  @!UP0 USHF.R.U32.HI UR6, URZ, UR10, UR6 ;  /* 0x0000000aff068299 */ /* 0x010fe40008011606 */
[----:B------:R-:W-:Y:S02]  /*5180*/  @!UP0 USEL UR7, UR38, UR4, !UP2 ;  /* 0x0000000426078287 */ /* 0x000fe4000d000000 */
[----:B------:R-:W-:Y:S04]  /*5190*/  @!UP0 USEL UR6, UR37, UR6, !UP1 ;  /* 0x0000000625068287 */ /* 0x000fe8000c800000 */
[----:B------:R-:W-:Y:S02]  /*51a0*/  @!UP0 UIADD3 UR4, UPT, UPT, -UR7, UR6, URZ ;  /* 0x0000000607048290 */ /* 0x000fe4000fffe1ff */
[----:B------:R-:W-:Y:S02]  /*51b0*/  @!UP0 UIADD3 UR6, UPT, UPT, UR7, -UR6, URZ ;  /* 0x8000000607068290 */ /* 0x000fe4000fffe0ff */
[----:B------:R-:W-:Y:S02]  /*51c0*/  @!UP0 UIMAD UR38, UR4, UR5, UR38 ;  /* 0x00000005042682a4 */ /* 0x000fe4000f8e0226 */
[----:B------:R-:W-:Y:S02]  /*51d0*/  @!UP0 UIMAD UR37, UR6, UR14, UR37 ;  /* 0x0000000e062582a4 */ /* 0x000fe4000f8e0225 */
[----:B------:R-:W-:Y:S09]  /*51e0*/  ULOP3.LUT UP0, URZ, UR56, 0x1b0, URZ, 0xc0, !UPT ;  /* 0x000001b038ff7892 */ /* 0x000ff2000f80c0ff */
[----:B------:R-:W-:Y:S05]  /*51f0*/  BRA.U !UP0, `(.L_x_86) ;  /* 0x0000000108407547 */ /* 0x000fea000b800000 */
[----:B------:R-:W2:Y:S01]  /*5200*/  LDCU.64 UR8, c[0x4][0x80] ;  /* 0x01001000ff0877ac */ /* 0x000ea20008000a00 */
[----:B------:R-:W-:Y:S01]  /*5210*/  MOV R3, 0x0 ;  /* 0x0000000000037802 */ /* 0x000fe20000000f00 */
[----:B------:R-:W-:Y:S02]  /*5220*/  HFMA2 R12, -RZ, RZ, 0, 5.9604644775390625e-08 ;  /* 0x00000001ff0c7431 */ /* 0x000fe400000001ff */
[----:B------:R-:W-:Y:S02]  /*5230*/  IMAD.MOV.U32 R8, RZ, RZ, 0x70 ;  /* 0x00000070ff087424 */ /* 0x000fe400078e00ff */
[----:B------:R-:W-:Y:S01]  /*5240*/  IMAD.MOV.U32 R13, RZ, RZ, RZ ;  /* 0x000000ffff0d7224 */ /* 0x000fe200078e00ff */
[----:B------:R-:W3:Y:S01]  /*5250*/  LDCU.64 UR6, c[0x4][0x88] ;  /* 0x01001100ff0677ac */ /* 0x000ee20008000a00 */
[----:B------:R-:W4:Y:S01]  /*5260*/  LDC.64 R2, c[0x4][R3] ;  /* 0x0100000003027b82 */ /* 0x000f220000000a00 */
[----:B------:R-:W1:Y:S01]  /*5270*/  LDCU.64 UR4, c[0x4][0x8] ;  /* 0x01000100ff0477ac */ /* 0x000e620008000a00 */
[----:B--2---:R-:W-:Y:S01]  /*5280*/  MOV R5, UR9 ;  /* 0x0000000900057c02 */ /* 0x004fe20008000f00 */
[----:B------:R-:W-:Y:S01]  /*5290*/  IMAD.U32 R4, RZ, RZ, UR8 ;  /* 0x00000008ff047e24 */ /* 0x000fe2000f8e00ff */
[----:B---3--:R-:W-:Y:S01]  /*52a0*/  MOV R7, UR7 ;  /* 0x0000000700077c02 */ /* 0x008fe20008000f00 */
[----:B------:R-:W-:Y:S01]  /*52b0*/  IMAD.U32 R6, RZ, RZ, UR6 ;  /* 0x00000006ff067e24 */ /* 0x000fe2000f8e00ff */
[----:B-1----:R-:W-:Y:S01]  /*52c0*/  MOV R11, UR5 ;  /* 0x00000005000b7c02 */ /* 0x002fe20008000f00 */
[----:B------:R-:W-:Y:S02]  /*52d0*/  IMAD.U32 R10, RZ, RZ, UR4 ;  /* 0x00000004ff0a7e24 */ /* 0x000fe4000f8e00ff */
[----:B------:R-:W-:Y:S07]  /*52e0*/  LEPC R20, `(.L_x_86) ;  /* 0x000000001014794e */ /* 0x000fee0000000000 */
[----:B----45:R-:W-:Y:S05]  /*52f0*/  CALL.ABS.NOINC R2 ;  /* 0x0000000002007343 */ /* 0x030fea0003c00000 */
.L_x_86:
[----:B------:R-:W-:Y:S01]  /*5300*/  LOP3.LUT P0, RZ, R85, 0x1b0, RZ, 0xc0, !PT ;  /* 0x000001b055ff7812 */ /* 0x000fe2000780c0ff */
[----:B------:R-:W-:Y:S11]  /*5310*/  BSSY.RECONVERGENT B6, `(.L_x_87) ;  /* 0x0000013000067945 */ /* 0x000ff60003800200 */
[----:B------:R-:W-:Y:S01]  /*5320*/  @!UPT UIADD3 URZ, UPT, UPT, URZ, URZ, URZ ;  /* 0x000000fffffff290 */ /* 0x000fe2000fffe0ff */
[----:B------:R-:W-:Y:S05]  /*5330*/  @!P0 BRA `(.L_x_88) ;  /* 0x0000000000408947 */ /* 0x000fea0003800000 */
        /* <DEDUP_REMOVED lines=16> */
.L_x_88:
[----:B------:R-:W-:Y:S05]  /*5440*/  BSYNC.RECONVERGENT B6 ;  /* 0x0000000000067941 */ /* 0x000fea0003800200 */
.L_x_87:
[----:B------:R-:W-:Y:S01]  /*5450*/  ISETP.NE.U32.AND P3, PT, R74, RZ, PT ;  /* 0x000000ff4a00720c */ /* 0x000fe20003f65070 */
[----:B------:R-:W-:Y:S01]  /*5460*/  UISETP.NE.AND UP1, UPT, UR61, URZ, UPT ;  /* 0x000000ff3d00728c */ /* 0x000fe2000bf25270 */
[----:B------:R-:W-:Y:S02]  /*5470*/  ISETP.NE.U32.AND P4, PT, R70, RZ, PT ;  /* 0x000000ff4600720c */ /* 0x000fe40003f85070 */
[----:B------:R-:W-:Y:S02]  /*5480*/  ISETP.NE.AND.EX P3, PT, R75, RZ, PT, P3 ;  /* 0x000000ff4b00720c */ /* 0x000fe40003f65330 */
[----:B------:R-:W-:Y:S02]  /*5490*/  PLOP3.LUT P1, PT, PT, PT, PT, 0x8, 0x80 ;  /* 0x000000000080781c */ /* 0x000fe40003f2e170 */
[----:B------:R-:W-:Y:S02]  /*54a0*/  PLOP3.LUT P0, PT, PT, PT, UP1, 0x80, 0x8 ;  /* 0x000000000008781c */ /* 0x000fe40003f0f018 */
[----:B------:R-:W-:Y:S02]  /*54b0*/  ISETP.NE.AND.EX P4, PT, R71, RZ, PT, P4 ;  /* 0x000000ff4700720c */ /* 0x000fe40003f85340 */
[----:B------:R-:W2:Y:S09]  /*54c0*/  @UP1 LDCU.64 UR4, c[0x0][0x888] ;  /* 0x00011100ff0417ac */ /* 0x000eb20008000a00 */
[----:B------:R-:W-:Y:S01]  /*54d0*/  @P0 PLOP3.LUT P1, PT, P3, PT, PT, 0x80, 0x8 ;  /* 0x000000000008081c */ /* 0x000fe20001f2f070 */
[----:B--2---:R-:W-:Y:S04]  /*54e0*/  @UP1 UISETP.NE.U32.AND UP0, UPT, UR4, URZ, UPT ;  /* 0x000000ff0400128c */ /* 0x004fe8000bf05070 */
[----:B------:R-:W-:Y:S04]  /*54f0*/  @UP1 UISETP.NE.AND.EX UP0, UPT, UR5, URZ, UPT, UP0 ;  /* 0x000000ff0500128c */ /* 0x000fe8000bf05300 */
[----:B------:R-:W-:Y:S01]  /*5500*/  @UP1 USEL UR4, URZ, 0xffffffff, UP0 ;  /* 0xffffffffff041887 */ /* 0x000fe20008000000 */
[----:B------:R-:W-:Y:S11]  /*5510*/  @!P3 BRA `(.L_x_89) ;  /* 0x000000000030b947 */ /* 0x000ff60003800000 */
        /* <DEDUP_REMOVED lines=12> */
.L_x_89:
[----:B------:R-:W-:Y:S05]  /*55e0*/  @!P4 BRA `(.L_x_90) ;  /* 0x000000000024c947 */ /* 0x000fea0003800000 */
[----:B------:R-:W-:Y:S01]  /*55f0*/  ISETP.NE.U32.AND P2, PT, R68, RZ, PT ;  /* 0x000000ff4400720c */ /* 0x000fe20003f45070 */
[----:B------:R-:W2:Y:S03]  /*5600*/  LDCU.64 UR6, c[0x0][0x358] ;  /* 0x00006b00ff0677ac */ /* 0x000ea60008000a00 */
[----:B------:R-:W-:Y:S11]  /*5610*/  ISETP.NE.AND.EX P2, PT, R69, RZ, PT, P2 ;  /* 0x000000ff4500720c */ /* 0x000ff60003f45320 */
[----:B------:R-:W-:Y:S02]  /*5620*/  @!UPT UIADD3 URZ, UPT, UPT, URZ, URZ, URZ ;  /* 0x000000fffffff290 */ /* 0x000fe4000fffe0ff */
[----:B------:R-:W4:Y:S01]  /*5630*/  @P2 LDC.64 R2, c[0x0][0x8a8] ;  /* 0x00022a00ff022b82 */ /* 0x000f220000000a00 */
[----:B-1----:R-:W-:Y:S04]  /*5640*/  @P2 IMAD R0, R70, UR36, RZ ;  /* 0x0000002446002c24 */ /* 0x002fe8000f8e02ff */
[----:B----4-:R-:W-:Y:S05]  /*5650*/  @P2 IMAD.WIDE R2, R0, 0x4, R2 ;  /* 0x0000000400022825 */ /* 0x010fea00078e0202 */
[----:B--2--5:R2:W5:Y:S02]  /*5660*/  @P2 LDG.E R38, desc[UR6][R2.64] ;  /* 0x0000000602262981 */ /* 0x024564000c1e1900 */
[----:B--2---:R-:W4:Y:S02]  /*5670*/  @!P2 LDC R38, c[0x0][0x8a0] ;  /* 0x00022800ff26ab82 */ /* 0x004f240000000800 */
.L_x_90:
[----:B---3-5:R-:W-:Y:S01]  /*5680*/  @P0 FSETP.NEU.AND P4, PT, R39, RZ, PT ;  /* 0x000000ff2700020b */ /* 0x028fe20003f8d000 */
[----:B-1----:R-:W-:Y:S01]  /*5690*/  IMAD.U32 R0, RZ, RZ, UR4 ;  /* 0x00000004ff007e24 */ /* 0x002fe2000f8e00ff */
[----:B------:R-:W-:Y:S01]  /*56a0*/  @P0 LOP3.LUT P2, RZ, R79, 0xff, RZ, 0xc0, !PT ;  /* 0x000000ff4fff0812 */ /* 0x000fe2000784c0ff */
[----:B------:R-:W-:Y:S01]  /*56b0*/  BSSY B1, `(.L_x_91) ;  /* 0x0000039000017945 */ /* 0x000fe20003800000 */
[----:B------:R-:W-:Y:S02]  /*56c0*/  @P0 SEL R2, RZ, 0xffffffff, P4 ;  /* 0xffffffffff020807 */ /* 0x000fe40002000000 */
[----:B------:R-:W-:Y:S02]  /*56d0*/  CS2R R66, SRZ ;  /* 0x0000000000427805 */ /* 0x000fe4000001ff00 */
[----:B------:R-:W-:Y:S02]  /*56e0*/  LEA R22, R36, UR44, 0x3 ;  /* 0x0000002c24167c11 */ /* 0x000fe4000f8e18ff */
[----:B------:R-:W-:Y:S02]  /*56f0*/  CS2R R64, SRZ ;  /* 0x0000000000407805 */ /* 0x000fe4000001ff00 */
[----:B------:R-:W-:Y:S02]  /*5700*/  @P1 SEL R2, R0, R2, !P2 ;  /* 0x0000000200021207 */ /* 0x000fe40005000000 */
[----:B------:R-:W-:Y:S02]  /*5710*/  CS2R R18, SRZ ;  /* 0x0000000000127805 */ /* 0x000fe4000001ff00 */
[----:B------:R-:W-:Y:S02]  /*5720*/  SHF.L.U32 R3, R84, 0x1f, RZ ;  /* 0x0000001f54037819 */ /* 0x000fe400000006ff */
[----:B------:R-:W-:Y:S02]  /*5730*/  CS2R R16, SRZ ;  /* 0x0000000000107805 */ /* 0x000fe4000001ff00 */
[----:B------:R-:W-:Y:S02]  /*5740*/  @P0 LOP3.LUT R2, R2, 0x1, RZ, 0xc0, !PT ;  /* 0x0000000102020812 */ /* 0x000fe400078ec0ff */
[----:B------:R-:W-:Y:S02]  /*5750*/  PLOP3.LUT P5, PT, PT, PT, PT, 0x8, 0x80 ;  /* 0x000000000080781c */ /* 0x000fe40003fae170 */
[----:B------:R-:W-:Y:S02]  /*5760*/  ISETP.NE.U32.OR P1, PT, R2, 0x1, !P0 ;  /* 0x000000010200780c */ /* 0x000fe40004725470 */
[----:B------:R-:W-:Y:S11]  /*5770*/  LEA.HI R2, R36, R36, RZ, 0x1 ;  /* 0x0000002424027211 */ /* 0x000ff600078f08ff */
[----:B------:R-:W-:Y:S04]  /*5780*/  @P1 SHF.L.U32 R0, R82, 0x1f, RZ ;  /* 0x0000001f52001819 */ /* 0x000fe800000006ff */
[----:B------:R1:W2:Y:S01]  /*5790*/  @P1 SYNCS.PHASECHK.TRANS64.TRYWAIT P0, [UR44+0x40], R0 ;  /* 0x00004000ff0015a7 */ /* 0x0002a2000800112c */
[----:B------:R3:W3:Y:S01]  /*57a0*/  SYNCS.PHASECHK.TRANS64.TRYWAIT P4, [R22+URZ+0x80], R3 ;  /* 0x00008003160075a7 */ /* 0x0006e200080811ff */
[C---:B-1----:R-:W-:Y:S01]  /*57b0*/  IMAD.SHL.U32 R0, R2.reuse, 0x20, RZ ;  /* 0x0000002002007824 */ /* 0x042fe200078e00ff */
[----:B------:R-:W-:Y:S04]  /*57c0*/  LOP3.LUT R2, R2, 0xffe, RZ, 0xc0, !PT ;  /* 0x00000ffe02027812 */ /* 0x000fe800078ec0ff */
[----:B------:R-:W-:Y:S01]  /*57d0*/  LOP3.LUT R0, R0, 0xffffffc0, RZ, 0xc0, !PT ;  /* 0xffffffc000007812 */ /* 0x000fe200078ec0ff */
[----:B------:R-:W-:Y:S04]  /*57e0*/  IMAD.IADD R2, R36, 0x1, -R2 ;  /* 0x0000000124027824 */ /* 0x000fe800078e0a02 */
[----:B------:R-:W-:Y:S04]  /*57f0*/  IMAD.IADD R0, R37, 0x1, R0 ;  /* 0x0000000125007824 */ /* 0x000fe800078e0200 */
[----:B------:R-:W-:Y:S01]  /*5800*/  IMAD R2, R2, 0x100000, R0 ;  /* 0x0010000002027824 */ /* 0x000fe200078e0200 */
[----:B--2---:R-:W-:Y:S01]  /*5810*/  @P1 PLOP3.LUT P5, PT, P0, PT, PT, 0x8, 0x80 ;  /* 0x000000000080181c */ /* 0x004fe200007ae170 */
[----:B------:R-:W-:Y:S01]  /*5820*/  @!UPT UIADD3 URZ, UPT, UPT, URZ, URZ, URZ ;  /* 0x000000fffffff290 */ /* 0x000fe2000fffe0ff */
[----:B---3--:R-:W-:Y:S11]  /*5830*/  @!P1 BRA `(.L_x_92) ;  /* 0x0000000000809947 */ /* 0x008ff60003800000 */
[----:B------:R-:W-:Y:S01]  /*5840*/  ISETP.NE.U32.AND P0, PT, RZ, UR58, PT ;  /* 0x0000003aff007c0c */ /* 0x000fe2000bf05070 */
[----:B------:R-:W-:Y:S01]  /*5850*/  BSSY B0, `(.L_x_93) ;  /* 0x0000012000007945 */ /* 0x000fe20003800000 */
[----:B------:R-:W-:Y:S02]  /*5860*/  FSETP.NEU.AND P2, PT, R39, RZ, PT ;  /* 0x000000ff2700720b */ /* 0x000fe40003f4d000 */
[----:B------:R-:W-:Y:S02]  /*5870*/  CS2R R18, SRZ ;  /* 0x0000000000127805 */ /* 0x000fe4000001ff00 */
[----:B------:R-:W-:Y:S02]  /*5880*/  ISETP.NE.AND.EX P0, PT, RZ, UR59, PT, P0 ;  /* 0x0000003bff007c0c */ /* 0x000fe4000bf05300 */
[----:B------:R-:W-:Y:S02]  /*5890*/  CS2R R16, SRZ ;  /* 0x0000000000107805 */ /* 0x000fe4000001ff00 */
[----:B------:R-:W-:Y:S02]  /*58a0*/  LOP3.LUT P1, RZ, R79, 0xff, RZ, 0xc0, !PT ;  /* 0x000000ff4fff7812 */ /* 0x000fe4000782c0ff */
[----:B------:R-:W-:Y:S02]  /*58b0*/  CS2R R66, SRZ ;  /* 0x0000000000427805 */ /* 0x000fe4000001ff00 */
[----:B------:R-:W-:Y:S02]  /*58c0*/  SEL R0, RZ, 0xffffffff, P2 ;  /* 0xffffffffff007807 */ /* 0x000fe40001000000 */
[----:B------:R-:W-:Y:S02]  /*58d0*/  CS2R R64, SRZ ;  /* 0x0000000000407805 */ /* 0x000fe4000001ff00 */
[----:B------:R-:W-:Y:S04]  /*58e0*/  SEL R4, RZ, 0xffffffff, P0 ;  /* 0xffffffffff047807 */ /* 0x000fe80000000000 */
[----:B------:R-:W-:Y:S04]  /*58f0*/  @P3 SEL R0, R4, R0, !P1 ;  /* 0x0000000004003207 */ /* 0x000fe80004800000 */
[----:B------:R-:W-:Y:S04]  /*5900*/  LOP3.LUT R0, R0, 0x1, RZ, 0xc0, !PT ;  /* 0x0000000100007812 */ /* 0x000fe800078ec0ff */
[----:B------:R-:W-:Y:S01]  /*5910*/  ISETP.NE.U32.AND P0, PT, R0, 0x1, PT ;  /* 0x000000010000780c */ /* 0x000fe20003f05070 */
[----:B------:R-:W-:Y:S01]  /*5920*/  @!UPT UIADD3 URZ, UPT, UPT, URZ, URZ, URZ ;  /* 0x000000fffffff290 */ /* 0x000fe2000fffe0ff */
[----:B------:R-:W-:Y:S11]  /*5930*/  @!P5 BRA `(.L_x_94) ;  /* 0x00000000000cd947 */ /* 0x000ff60003800000 */
[----:B------:R-:W-:Y:S04]  /*5940*/  SHF.L.U32 R4, R82, 0x1f, RZ ;  /* 0x0000001f52047819 */ /* 0x000fe800000006ff */
[----:B------:R-:W1:Y:S02]  /*5950*/  SYNCS.PHASECHK.TRANS64.TRYWAIT P1, [UR44+0x40], R4 ;  /* 0x00004004ff0075a7 */ /* 0x000e64000802112c */
[----:B-1----:R-:W-:Y:S05]  /*5960*/  @!P1 BRA `(.L_x_95) ;  /* 0x0000001400509947 */ /* 0x002fea0003800000 */
.L_x_94:
[----:B------:R-:W-:Y:S05]  /*5970*/  BSYNC B0 ;  /* 0x0000000000007941 */ /* 0x000fea0003800000 */
.L_x_93:
[----:B------:R2:W3:Y:S01]  /*5980*/  @P0 LDS.128 R16, [R78+UR44+0x200] ;  /* 0x0002002c4e100984 */ /* 0x0004e20008000c00 */
[----:B------:R-:W-:Y:S01]  /*5990*/  UIADD3 UR4, UPT, UPT, UR44, 0x48, URZ ;  /* 0x000000482c047890 */ /* 0x000fe2000fffe0ff */
[----:B------:R-:W-:Y:S02]  /*59a0*/  LOP3.LUT R82, R82, 0x1, RZ, 0x3c, !PT ;  /* 0x0000000152527812 */ /* 0x000fe400078e3cff */
[----:B------:R2:W1:Y:S01]  /*59b0*/  @P0 LDS.128 R64, [R77+0x10] ;  /* 0x000010004d400984 */ /* 0x0004620000000c00 */
[----:B------:R-:W-:Y:S01]  /*59c0*/  UPRMT UR4, UR48, 0x654, UR4 ;  /* 0x0000065430047896 */ /* 0x000fe20008000004 */
[----:B------:R-:W-:Y:S01]  /*59d0*/  @!PT LDS RZ, [RZ] ;  /* 0x00000000fffff984 */ /* 0x000fe20000000800 */
[----:B------:R-:W-:Y:S01]  /*59e0*/  @!PT LDS RZ, [RZ] ;  /* 0x00000000fffff984 */ /* 0x000fe20000000800 */
[----:B------:R-:W-:Y:S01]  /*59f0*/  @!PT LDS RZ, [RZ] ;  /* 0x00000000fffff984 */ /* 0x000fe20000000800 */
[----:B------:R-:W-:Y:S01]  /*5a00*/  @!PT LDS RZ, [RZ] ;  /* 0x00000000fffff984 */ /* 0x000fe20000000800 */
[----:B------:R5:W-:Y:S06]  /*5a10*/  MEMBAR.ALL.CTA ;  /* 0x0000000000007992 */ /* 0x000bec0000008000 */
[----:B-----5:R-:W5:Y:S02]  /*5a20*/  FENCE.VIEW.ASYNC.S ;  /* 0x00000000000073c6 */ /* 0x020f640000000000 */
[----:B-----5:R-:W-:Y:S03]  /*5a30*/  SYNCS.ARRIVE.TRANS64.RED.A1T0 RZ, [UR4], RZ ;  /* 0x000000ffffff79a7 */ /* 0x020fe60008100404 */
.L_x_92:
[----:B------:R-:W-:Y:S05]  /*5a40*/  BSYNC B1 ;  /* 0x0000000000017941 */ /* 0x000fea0003800000 */
.L_x_91:
[----:B-1----:R-:W-:Y:S04]  /*5a50*/  SHF.R.U32.HI R0, RZ, 0x15, R2 ;  /* 0x00000015ff007819 */ /* 0x002fe80000011602 */
[----:B------:R-:W-:Y:S01]  /*5a60*/  LOP3.LUT P0, RZ, R0, 0x3, R80, 0x48, !PT ;  /* 0x0000000300ff7812 */ /* 0x000fe20007804850 */
[----:B------:R-:W-:Y:S01]  /*5a70*/  @!UPT UIADD3 URZ, UPT, UPT, URZ, URZ, URZ ;  /* 0x000000fffffff290 */ /* 0x000fe2000fffe0ff */
[----:B------:R-:W-:Y:S11]  /*5a80*/  @P4 BRA `(.L_x_96) ;  /* 0x0000000000084947 */ /* 0x000ff60003800000 */
[----:B------:R-:W1:Y:S02]  /*5a90*/  SYNCS.PHASECHK.TRANS64.TRYWAIT P1, [R22+URZ+0x80], R3 ;  /* 0x00008003160075a7 */ /* 0x000e6400080211ff */
[----:B-1----:R-:W-:Y:S05]  /*5aa0*/  @!P1 BRA `(.L_x_97) ;  /* 0x0000001400189947 */ /* 0x002fea0003800000 */
.L_x_96:
[----:B------:R-:W-:Y:S05]  /*5ab0*/  @!P0 BRA `(.L_x_98) ;  /* 0x0000000000408947 */ /* 0x000fea0003800000 */
[----:B------:R-:W1:Y:S01]  /*5ac0*/  LDCU.64 UR8, c[0x4][0x70] ;  /* 0x01000e00ff0877ac */ /* 0x000e620008000a00 */
[----:B------:R-:W-:Y:S01]  /*5ad0*/  MOV R15, 0x0 ;  /* 0x00000000000f7802 */ /* 0x000fe20000000f00 */
[----:B------:R-:W-:Y:S02]  /*5ae0*/  HFMA2 R12, -RZ, RZ, 0, 5.9604644775390625e-08 ;  /* 0x00000001ff0c7431 */ /* 0x000fe400000001ff */
[----:B------:R-:W-:Y:S02]  /*5af0*/  IMAD.MOV.U32 R8, RZ, RZ, 0x192 ;  /* 0x00000192ff087424 */ /* 0x000fe400078e00ff */
[----:B------:R-:W-:Y:S01]  /*5b00*/  IMAD.MOV.U32 R13, RZ, RZ, RZ ;  /* 0x000000ffff0d7224 */ /* 0x000fe200078e00ff */
[----:B------:R-:W5:Y:S01]  /*5b10*/  LDCU.64 UR6, c[0x4][0x78] ;  /* 0x01000f00ff0677ac */ /* 0x000f620008000a00 */
[----:B------:R-:W2:Y:S01]  /*5b20*/  LDC.64 R14, c[0x4][R15] ;  /* 0x010000000f0e7b82 */ /* 0x000ea20000000a00 */
[----:B------:R-:W3:Y:S01]  /*5b30*/  LDCU.64 UR4, c[0x4][0x10] ;  /* 0x01000200ff0477ac */ /* 0x000ee20008000a00 */
[----:B-1----:R-:W-:Y:S01]  /*5b40*/  MOV R5, UR9 ;  /* 0x0000000900057c02 */ /* 0x002fe20008000f00 */
[----:B------:R-:W-:Y:S01]  /*5b50*/  IMAD.U32 R4, RZ, RZ, UR8 ;  /* 0x00000008ff047e24 */ /* 0x000fe2000f8e00ff */
[----:B-----5:R-:W-:Y:S01]  /*5b60*/  MOV R7, UR7 ;  /* 0x0000000700077c02 */ /* 0x020fe20008000f00 */
[----:B------:R-:W-:Y:S01]  /*5b70*/  IMAD.U32 R6, RZ, RZ, UR6 ;  /* 0x00000006ff067e24 */ /* 0x000fe2000f8e00ff */
[----:B---3--:R-:W-:Y:S01]  /*5b80*/  MOV R11, UR5 ;  /* 0x00000005000b7c02 */ /* 0x008fe20008000f00 */
[----:B------:R-:W-:Y:S02]  /*5b90*/  IMAD.U32 R10, RZ, RZ, UR4 ;  /* 0x00000004ff0a7e24 */ /* 0x000fe4000f8e00ff */
[----:B------:R-:W-:Y:S07]  /*5ba0*/  LEPC R20, `(.L_x_98) ;  /* 0x000000001014794e */ /* 0x000fee0000000000 */
[----:B--2-4-:R-:W-:Y:S05]  /*5bb0*/  CALL.ABS.NOINC R14 ;  /* 0x000000000e007343 */ /* 0x014fea0003c00000 */
.L_x_98:
[----:B------:R-:W-:Y:S01]  /*5bc0*/  LOP3.LUT P0, RZ, R76, 0x60, RZ, 0xc0, !PT ;  /* 0x000000604cff7812 */ /* 0x000fe2000780c0ff */
[----:B------:R-:W-:Y:S05]  /*5bd0*/  WARPSYNC.ALL ;  /* 0x0000000000007948 */ /* 0x000fea0003800000 */
[----:B------:R-:W-:Y:S01]  /*5be0*/  R2UR UR4, R2 ;  /* 0x00000000020472ca */ /* 0x000fe200000e0000 */
[----:B------:R-:W-:Y:S01]  /*5bf0*/  BSSY.RECONVERGENT B0, `(.L_x_99) ;  /* 0x000009f000007945 */ /* 0x000fe20003800200 */
[-C--:B---3--:R-:W-:Y:S02]  /*5c00*/  F2FP.F16.E4M3.UNPACK_B R2, R16.reuse ;  /* 0x00000010ff02723e */ /* 0x088fe400020006ff */
[----:B------:R-:W-:Y:S02]  /*5c10*/  F2FP.F16.E4M3.UNPACK_B R16, R16.H1 ;  /* 0x00000010ff10723e */ /* 0x000fe400030006ff */
[----:B------:R-:W-:Y:S01]  /*5c20*/  R2UR UR5, R22 ;  /* 0x00000000160572ca */ /* 0x000fe200000e0000 */
[----:B------:R-:W-:Y:S01]  /*5c30*/  HADD2.F32 R0, -RZ, R2.H0_H0 ;  /* 0x20000002ff007230 */ /* 0x000fe20000004100 */
[-C--:B------:R-:W-:Y:S01]  /*5c40*/  F2FP.F16.E4M3.UNPACK_B R42, R17.reuse ;  /* 0x00000011ff2a723e */ /* 0x080fe200020006ff */
[--C-:B------:R-:W-:Y:S01]  /*5c50*/  HADD2.F32 R3, -RZ, R16.reuse.H0_H0 ;  /* 0x20000010ff037230 */ /* 0x100fe20000004100 */
[----:B------:R-:W-:Y:S01]  /*5c60*/  F2FP.F16.E4M3.UNPACK_B R44, R17.H1 ;  /* 0x00000011ff2c723e */ /* 0x000fe200030006ff */
[----:B------:R-:W-:Y:S01]  /*5c70*/  HADD2.F32 R40, -RZ, R16.H1_H1 ;  /* 0x30000010ff287230 */ /* 0x000fe20000004100 */
[-C--:B------:R-:W-:Y:S01]  /*5c80*/  F2FP.F16.E4M3.UNPACK_B R46, R18.reuse ;  /* 0x00000012ff2e723e */ /* 0x080fe200020006ff */
[----:B------:R-:W-:Y:S01]  /*5c90*/  HADD2.F32 R2, -RZ, R2.H1_H1 ;  /* 0x30000002ff027230 */ /* 0x000fe20000004100 */
[----:B------:R-:W-:Y:S01]  /*5ca0*/  F2FP.F16.E4M3.UNPACK_B R48, R18.H1 ;  /* 0x00000012ff30723e */ /* 0x000fe200030006ff */
[--C-:B------:R-:W-:Y:S01]  /*5cb0*/  HADD2.F32 R41, -RZ, R42.reuse.H0_H0 ;  /* 0x2000002aff297230 */ /* 0x100fe20000004100 */
[-C--:B------:R-:W-:Y:S01]  /*5cc0*/  F2FP.F16.E4M3.UNPACK_B R50, R19.reuse ;  /* 0x00000013ff32723e */ /* 0x080fe200020006ff */
[----:B------:R-:W-:Y:S01]  /*5cd0*/  HADD2.F32 R42, -RZ, R42.H1_H1 ;  /* 0x3000002aff2a7230 */ /* 0x000fe20000004100 */
[----:B------:R-:W-:Y:S01]  /*5ce0*/  F2FP.F16.E4M3.UNPACK_B R52, R19.H1 ;  /* 0x00000013ff34723e */ /* 0x000fe200030006ff */
[----:B------:R-:W-:Y:S01]  /*5cf0*/  HADD2.F32 R43, -RZ, R44.H0_H0 ;  /* 0x2000002cff2b7230 */ /* 0x000fe20000004100 */
[----:B------:R-:W-:Y:S01]  /*5d00*/  LDTM.16dp32bit_t0_t15.x32 R4, tmem[UR4] ;  /* 0x00000004000479ee */ /* 0x000fe20008a80000 */
[----:B------:R-:W1:Y:S01]  /*5d10*/  LDTM.16dp32bit_t16_t31.x32 R4, tmem[UR4+0x20] ;  /* 0x00002004000479ee */ /* 0x000e620008aa0000 */
[----:B------:R-:W-:Y:S01]  /*5d20*/  NOP ;  /* 0x0000000000007918 */ /* 0x000fe20000000000 */
[----:B------:R-:W-:Y:S01]  /*5d30*/  UIADD3 UR4, UPT, UPT, UR5, 0xa0, URZ ;  /* 0x000000a005047890 */ /* 0x000fe2000fffe0ff */
[--C-:B------:R-:W-:Y:S01]  /*5d40*/  HADD2.F32 R45, -RZ, R46.reuse.H0_H0 ;  /* 0x2000002eff2d7230 */ /* 0x100fe20000004100 */
[----:B------:R-:W-:Y:S01]  /*5d50*/  F2FP.F16.E4M3.UNPACK_B R54, R64 ;  /* 0x00000040ff36723e */ /* 0x000fe200020006ff */
[----:B------:R-:W-:Y:S01]  /*5d60*/  HADD2.F32 R46, -RZ, R46.H1_H1 ;  /* 0x3000002eff2e7230 */ /* 0x000fe20000004100 */
[----:B------:R-:W-:Y:S01]  /*5d70*/  UPRMT UR4, UR48, 0x654, UR4 ;  /* 0x0000065430047896 */ /* 0x000fe20008000004 */
[--C-:B------:R-:W-:Y:S01]  /*5d80*/  HADD2.F32 R49, -RZ, R50.reuse.H0_H0 ;  /* 0x20000032ff317230 */ /* 0x100fe20000004100 */
[-C--:B------:R-:W-:Y:S01]  /*5d90*/  F2FP.F16.E4M3.UNPACK_B R58, R65.reuse ;  /* 0x00000041ff3a723e */ /* 0x080fe200020006ff */
[----:B------:R-:W-:Y:S01]  /*5da0*/  HADD2.F32 R50, -RZ, R50.H1_H1 ;  /* 0x30000032ff327230 */ /* 0x000fe20000004100 */
[----:B------:R-:W-:Y:S01]  /*5db0*/  F2FP.F16.E4M3.UNPACK_B R62, R66 ;  /* 0x00000042ff3e723e */ /* 0x000fe200020006ff */
[--C-:B------:R-:W-:Y:S01]  /*5dc0*/  HADD2.F32 R53, -RZ, R54.reuse.H0_H0 ;  /* 0x20000036ff357230 */ /* 0x100fe20000004100 */
[----:B------:R-:W-:Y:S01]  /*5dd0*/  F2FP.F16.E4M3.UNPACK_B R56, R64.H1 ;  /* 0x00000040ff38723e */ /* 0x000fe200030006ff */
[----:B------:R-:W-:Y:S01]  /*5de0*/  HADD2.F32 R54, -RZ, R54.H1_H1 ;  /* 0x30000036ff367230 */ /* 0x000fe20000004100 */
[----:B------:R-:W-:Y:S01]  /*5df0*/  F2FP.F16.E4M3.UNPACK_B R60, R65.H1 ;  /* 0x00000041ff3c723e */ /* 0x000fe200030006ff */
[----:B-1----:R-:W-:Y:S01]  /*5e00*/  SYNCS.ARRIVE.TRANS64.RED.A1T0 RZ, [UR4], RZ ;  /* 0x000000ffffff79a7 */ /* 0x002fe20008100404 */
[--C-:B------:R-:W-:Y:S01]  /*5e10*/  HADD2.F32 R57, -RZ, R58.reuse.H0_H0 ;  /* 0x2000003aff397230 */ /* 0x100fe20000004100 */
[-C--:B------:R-:W-:Y:S01]  /*5e20*/  F2FP.F16.E4M3.UNPACK_B R65, R67.reuse ;  /* 0x00000043ff41723e */ /* 0x080fe200020006ff */
[----:B------:R-:W-:Y:S01]  /*5e30*/  HADD2.F32 R58, -RZ, R58.H1_H1 ;  /* 0x3000003aff3a7230 */ /* 0x000fe20000004100 */
[----:B------:R-:W-:Y:S01]  /*5e40*/  F2FP.F16.E4M3.UNPACK_B R64, R66.H1 ;  /* 0x00000042ff40723e */ /* 0x000fe200030006ff */
[--C-:B------:R-:W-:Y:S01]  /*5e50*/  HADD2.F32 R61, -RZ, R62.reuse.H0_H0 ;  /* 0x2000003eff3d7230 */ /* 0x100fe20000004100 */
[----:B------:R-:W-:Y:S01]  /*5e60*/  F2FP.F16.E4M3.UNPACK_B R67, R67.H1 ;  /* 0x00000043ff43723e */ /* 0x000fe200030006ff */
[----:B------:R-:W-:Y:S01]  /*5e70*/  HADD2.F32 R62, -RZ, R62.H1_H1 ;  /* 0x3000003eff3e7230 */ /* 0x000fe20000004100 */
[----:B------:R-:W-:Y:S01]  /*5e80*/  IADD3 R36, PT, PT, R36, 0x1, RZ ;  /* 0x0000000124247810 */ /* 0x000fe20007ffe0ff */
[C---:B----4-:R-:W-:Y:S01]  /*5e90*/  FMUL R4, R38.reuse, R4 ;  /* 0x0000000426047220 */ /* 0x050fe20000400000 */
[C---:B------:R-:W-:Y:S01]  /*5ea0*/  FMUL R5, R38.reuse, R5 ;  /* 0x0000000526057220 */ /* 0x040fe20000400000 */
[C---:B------:R-:W-:Y:S01]  /*5eb0*/  FMUL R8, R38.reuse, R8 ;  /* 0x0000000826087220 */ /* 0x040fe20000400000 */
[C---:B------:R-:W-:Y:S01]  /*5ec0*/  FMUL R9, R38.reuse, R9 ;  /* 0x0000000926097220 */ /* 0x040fe20000400000 */
[C---:B------:R-:W-:Y:S01]  /*5ed0*/  FFMA R4, R39.reuse, R0, R4 ;  /* 0x0000000027047223 */ /* 0x040fe20000000004 */
[C---:B------:R-:W-:Y:S01]  /*5ee0*/  FFMA R5, R39.reuse, R2, R5 ;  /* 0x0000000227057223 */ /* 0x040fe20000000005 */
[C---:B------:R-:W-:Y:S01]  /*5ef0*/  FMUL R12, R38.reuse, R12 ;  /* 0x0000000c260c7220 */ /* 0x040fe20000400000 */
        /* <DEDUP_REMOVED lines=10> */
[----:B------:R-:W-:Y:S02]  /*5fa0*/  HADD2.F32 R44, -RZ, R44.H1_H1 ;  /* 0x3000002cff2c7230 */ /* 0x000fe40000004100 */
[C---:B------:R-:W-:Y:S01]  /*5fb0*/  FMUL R10, R38.reuse, R10 ;  /* 0x0000000a260a7220 */ /* 0x040fe20000400000 */
[C---:B------:R-:W-:Y:S01]  /*5fc0*/  FFMA R6, R39.reuse, R3, R6 ;  /* 0x0000000327067223 */ /* 0x040fe20000000006 */
[C---:B------:R-:W-:Y:S01]  /*5fd0*/  FFMA R7, R39.reuse, R40, R7 ;  /* 0x0000002827077223 */ /* 0x040fe20000000007 */
[C---:B------:R-:W-:Y:S01]  /*5fe0*/  FFMA R8, R39.reuse, R41, R8 ;  /* 0x0000002927087223 */ /* 0x040fe20000000008 */
[C---:B------:R-:W-:Y:S01]  /*5ff0*/  FFMA R9, R39.reuse, R42, R9 ;  /* 0x0000002a27097223 */ /* 0x040fe20000000009 */
[----:B------:R-:W-:Y:S01]  /*6000*/  FFMA R10, R39, R43, R10 ;  /* 0x0000002b270a7223 */ /* 0x000fe2000000000a */
[--C-:B------:R-:W-:Y:S01]  /*6010*/  HADD2.F32 R40, -RZ, R65.reuse.H0_H0 ;  /* 0x20000041ff287230 */ /* 0x100fe20000004100 */
[----:B------:R-:W-:Y:S01]  /*6020*/  F2FP.SATFINITE.E4M3.F32.PACK_AB_MERGE_C R86, R7, R6, RZ ;  /* 0x000000060756723e */ /* 0x000fe200048070ff */
[C---:B------:R-:W-:Y:S01]  /*6030*/  FMUL R7, R38.reuse, R24 ;  /* 0x0000001826077220 */ /* 0x040fe20000400000 */
[C---:B------:R-:W-:Y:S01]  /*6040*/  FMUL R24, R38.reuse, R29 ;  /* 0x0000001d26187220 */ /* 0x040fe20000400000 */
[C---:B------:R-:W-:Y:S01]  /*6050*/  FMUL R29, R38.reuse, R34 ;  /* 0x00000022261d7220 */ /* 0x040fe20000400000 */
[----:B------:R-:W-:Y:S02]  /*6060*/  HADD2.F32 R65, -RZ, R65.H1_H1 ;  /* 0x30000041ff417230 */ /* 0x000fe40000004100 */
[C---:B------:R-:W-:Y:S01]  /*6070*/  FMUL R11, R38.reuse, R11 ;  /* 0x0000000b260b7220 */ /* 0x040fe20000400000 */
[--C-:B------:R-:W-:Y:S02]  /*6080*/  HADD2.F32 R47, -RZ, R48.reuse.H0_H0 ;  /* 0x20000030ff2f7230 */ /* 0x100fe40000004100 */
[C---:B------:R-:W-:Y:S01]  /*6090*/  FMUL R14, R38.reuse, R14 ;  /* 0x0000000e260e7220 */ /* 0x040fe20000400000 */
[----:B------:R-:W-:Y:S02]  /*60a0*/  HADD2.F32 R48, -RZ, R48.H1_H1 ;  /* 0x30000030ff307230 */ /* 0x000fe40000004100 */
[C---:B------:R-:W-:Y:S01]  /*60b0*/  FFMA R11, R39.reuse, R44, R11 ;  /* 0x0000002c270b7223 */ /* 0x040fe2000000000b */
[C---:B------:R-:W-:Y:S01]  /*60c0*/  FFMA R12, R39.reuse, R45, R12 ;  /* 0x0000002d270c7223 */ /* 0x040fe2000000000c */
[C---:B------:R-:W-:Y:S01]  /*60d0*/  FFMA R13, R39.reuse, R46, R13 ;  /* 0x0000002e270d7223 */ /* 0x040fe2000000000d */
[----:B------:R-:W-:Y:S01]  /*60e0*/  FFMA R14, R39, R47, R14 ;  /* 0x0000002f270e7223 */ /* 0x000fe2000000000e */
[C---:B------:R-:W-:Y:S01]  /*60f0*/  FMUL R15, R38.reuse, R15 ;  /* 0x0000000f260f7220 */ /* 0x040fe20000400000 */
[--C-:B------:R-:W-:Y:S01]  /*6100*/  HADD2.F32 R51, -RZ, R52.reuse.H0_H0 ;  /* 0x20000034ff337230 */ /* 0x100fe20000004100 */
[----:B------:R-:W-:Y:S01]  /*6110*/  F2FP.SATFINITE.E4M3.F32.PACK_AB_MERGE_C R10, R11, R10, RZ ;  /* 0x0000000a0b0a723e */ /* 0x000fe200048070ff */
[----:B------:R-:W-:Y:S02]  /*6120*/  HADD2.F32 R52, -RZ, R52.H1_H1 ;  /* 0x30000034ff347230 */ /* 0x000fe40000004100 */
[C---:B------:R-:W-:Y:S01]  /*6130*/  FFMA R15, R39.reuse, R48, R15 ;  /* 0x00000030270f7223 */ /* 0x040fe2000000000f */
[C---:B------:R-:W-:Y:S01]  /*6140*/  FFMA R16, R39.reuse, R49, R16 ;  /* 0x0000003127107223 */ /* 0x040fe20000000010 */
[C---:B------:R-:W-:Y:S01]  /*6150*/  FFMA R17, R39.reuse, R50, R17 ;  /* 0x0000003227117223 */ /* 0x040fe20000000011 */
[C---:B------:R-:W-:Y:S01]  /*6160*/  FMUL R18, R38.reuse, R18 ;  /* 0x0000001226127220 */ /* 0x040fe20000400000 */
[C---:B------:R-:W-:Y:S01]  /*6170*/  FMUL R19, R38.reuse, R19 ;  /* 0x0000001326137220 */ /* 0x040fe20000400000 */
[--C-:B------:R-:W-:Y:S02]  /*6180*/  HADD2.F32 R55, -RZ, R56.reuse.H0_H0 ;  /* 0x20000038ff377230 */ /* 0x100fe40000004100 */
[C---:B------:R-:W-:Y:S01]  /*6190*/  FMUL R3, R38.reuse, R22 ;  /* 0x0000001626037220 */ /* 0x040fe20000400000 */
[C---:B------:R-:W-:Y:S01]  /*61a0*/  FFMA R18, R39.reuse, R51, R18 ;  /* 0x0000003327127223 */ /* 0x040fe20000000012 */
[----:B------:R-:W-:Y:S02]  /*61b0*/  HADD2.F32 R56, -RZ, R56.H1_H1 ;  /* 0x30000038ff387230 */ /* 0x000fe40000004100 */
[C---:B------:R-:W-:Y:S01]  /*61c0*/  FFMA R19, R39.reuse, R52, R19 ;  /* 0x0000003427137223 */ /* 0x040fe20000000013 */
[C---:B------:R-:W-:Y:S01]  /*61d0*/  FMUL R6, R38.reuse, R23 ;  /* 0x0000001726067220 */ /* 0x040fe20000400000 */
[C---:B------:R-:W-:Y:S01]  /*61e0*/  FFMA R0, R39.reuse, R53, R0 ;  /* 0x0000003527007223 */ /* 0x040fe20000000000 */
[C---:B------:R-:W-:Y:S01]  /*61f0*/  FFMA R2, R39.reuse, R54, R2 ;  /* 0x0000003627027223 */ /* 0x040fe20000000002 */
[--C-:B------:R-:W-:Y:S02]  /*6200*/  HADD2.F32 R59, -RZ, R60.reuse.H0_H0 ;  /* 0x2000003cff3b7230 */ /* 0x100fe40000004100 */
[C---:B------:R-:W-:Y:S01]  /*6210*/  FFMA R3, R39.reuse, R55, R3 ;  /* 0x0000003727037223 */ /* 0x040fe20000000003 */
[----:B------:R-:W-:Y:S02]  /*6220*/  HADD2.F32 R60, -RZ, R60.H1_H1 ;  /* 0x3000003cff3c7230 */ /* 0x000fe40000004100 */
[C---:B------:R-:W-:Y:S01]  /*6230*/  FMUL R21, R38.reuse, R26 ;  /* 0x0000001a26157220 */ /* 0x040fe20000400000 */
[C---:B------:R-:W-:Y:S01]  /*6240*/  FMUL R22, R38.reuse, R27 ;  /* 0x0000001b26167220 */ /* 0x040fe20000400000 */
[C---:B------:R-:W-:Y:S01]  /*6250*/  FFMA R6, R39.reuse, R56, R6 ;  /* 0x0000003827067223 */ /* 0x040fe20000000006 */
[C---:B------:R-:W-:Y:S01]  /*6260*/  FFMA R7, R39.reuse, R57, R7 ;  /* 0x0000003927077223 */ /* 0x040fe20000000007 */
[C---:B------:R-:W-:Y:S01]  /*6270*/  FMUL R23, R38.reuse, R28 ;  /* 0x0000001c26177220 */ /* 0x040fe20000400000 */
[C---:B------:R-:W-:Y:S01]  /*6280*/  FFMA R20, R39.reuse, R58, R20 ;  /* 0x0000003a27147223 */ /* 0x040fe20000000014 */
[--C-:B------:R-:W-:Y:S02]  /*6290*/  HADD2.F32 R63, -RZ, R64.reuse.H0_H0 ;  /* 0x20000040ff3f7230 */ /* 0x100fe40000004100 */
[C---:B------:R-:W-:Y:S01]  /*62a0*/  FFMA R21, R39.reuse, R59, R21 ;  /* 0x0000003b27157223 */ /* 0x040fe20000000015 */
[----:B------:R-:W-:Y:S02]  /*62b0*/  HADD2.F32 R64, -RZ, R64.H1_H1 ;  /* 0x30000040ff407230 */ /* 0x000fe40000004100 */
[C---:B------:R-:W-:Y:S01]  /*62c0*/  FFMA R22, R39.reuse, R60, R22 ;  /* 0x0000003c27167223 */ /* 0x040fe20000000016 */
[C---:B------:R-:W-:Y:S01]  /*62d0*/  FMUL R26, R38.reuse, R31 ;  /* 0x0000001f261a7220 */ /* 0x040fe20000400000 */
[C---:B------:R-:W-:Y:S01]  /*62e0*/  FMUL R27, R38.reuse, R32 ;  /* 0x00000020261b7220 */ /* 0x040fe20000400000 */
[C---:B------:R-:W-:Y:S01]  /*62f0*/  FFMA R23, R39.reuse, R61, R23 ;  /* 0x0000003d27177223 */ /* 0x040fe20000000017 */
[----:B------:R-:W-:Y:S01]  /*6300*/  FMUL R28, R38, R33 ;  /* 0x00000021261c7220 */ /* 0x000fe20000400000 */
[C---:B------:R-:W-:Y:S01]  /*6310*/  FFMA R24, R39.reuse, R62, R24 ;  /* 0x0000003e27187223 */ /* 0x040fe20000000018 */
[--C-:B------:R-:W-:Y:S02]  /*6320*/  HADD2.F32 R66, -RZ, R67.reuse.H0_H0 ;  /* 0x20000043ff427230 */ /* 0x100fe40000004100 */
[C---:B------:R-:W-:Y:S01]  /*6330*/  FFMA R25, R39.reuse, R63, R25 ;  /* 0x0000003f27197223 */ /* 0x040fe20000000019 */
[----:B------:R-:W-:Y:S02]  /*6340*/  HADD2.F32 R67, -RZ, R67.H1_H1 ;  /* 0x30000043ff437230 */ /* 0x000fe40000004100 */
[----:B------:R-:W-:Y:S01]  /*6350*/  FFMA R26, R39, R64, R26 ;  /* 0x00000040271a7223 */ /* 0x000fe2000000001a */
[----:B------:R-:W-:Y:S01]  /*6360*/  F2FP.SATFINITE.E4M3.F32.PACK_AB_MERGE_C R14, R15, R14, RZ ;  /* 0x0000000e0f0e723e */ /* 0x000fe200048070ff */
[----:B------:R-:W-:Y:S01]  /*6370*/  FFMA R27, R39, R40, R27 ;  /* 0x00000028271b7223 */ /* 0x000fe2000000001b */
[----:B------:R-:W-:Y:S01]  /*6380*/  F2FP.SATFINITE.E4M3.F32.PACK_AB_MERGE_C R18, R19, R18, RZ ;  /* 0x000000121312723e */ /* 0x000fe200048070ff */
[C---:B------:R-:W-:Y:S01]  /*6390*/  FFMA R28, R39.reuse, R65, R28 ;  /* 0x00000041271c7223 */ /* 0x040fe2000000001c */
[C---:B------:R-:W-:Y:S01]  /*63a0*/  FFMA R29, R39.reuse, R66, R29 ;  /* 0x00000042271d7223 */ /* 0x040fe2000000001d */
[----:B------:R-:W-:Y:S01]  /*63b0*/  FFMA R30, R39, R67, R30 ;  /* 0x00000043271e7223 */ /* 0x000fe2000000001e */
[----:B------:R-:W-:Y:S02]  /*63c0*/  F2FP.SATFINITE.E4M3.F32.PACK_AB_MERGE_C R32, R5, R4, R86 ;  /* 0x000000040520723e */ /* 0x000fe40004807056 */
[----:B------:R-:W-:Y:S02]  /*63d0*/  F2FP.SATFINITE.E4M3.F32.PACK_AB_MERGE_C R33, R9, R8, R10 ;  /* 0x000000080921723e */ /* 0x000fe4000480700a */
[----:B------:R-:W-:Y:S02]  /*63e0*/  F2FP.SATFINITE.E4M3.F32.PACK_AB_MERGE_C R34, R13, R12, R14 ;  /* 0x0000000c0d22723e */ /* 0x000fe4000480700e */
[----:B------:R-:W-:Y:S02]  /*63f0*/  F2FP.SATFINITE.E4M3.F32.PACK_AB_MERGE_C R35, R17, R16, R18 ;  /* 0x000000101123723e */ /* 0x000fe40004807012 */
[----:B------:R-:W-:Y:S02]  /*6400*/  F2FP.SATFINITE.E4M3.F32.PACK_AB_MERGE_C R3, R6, R3, RZ ;  /* 0x000000030603723e */ /* 0x000fe400048070ff */
[----:B------:R-:W-:Y:S01]  /*6410*/  F2FP.SATFINITE.E4M3.F32.PACK_AB_MERGE_C R5, R22, R21, RZ ;  /* 0x000000151605723e */ /* 0x000fe200048070ff */
[----:B------:R1:W-:Y:S01]  /*6420*/  STS.128 [R78+UR44+0x1200], R32 ;  /* 0x001200204e007988 */ /* 0x0003e20008000c2c */
[----:B------:R-:W-:Y:S02]  /*6430*/  F2FP.SATFINITE.E4M3.F32.PACK_AB_MERGE_C R6, R26, R25, RZ ;  /* 0x000000191a06723e */ /* 0x000fe400048070ff */
[----:B------:R-:W-:Y:S02]  /*6440*/  F2FP.SATFINITE.E4M3.F32.PACK_AB_MERGE_C R29, R30, R29, RZ ;  /* 0x0000001d1e1d723e */ /* 0x000fe400048070ff */
[----:B------:R-:W-:Y:S02]  /*6450*/  F2FP.SATFINITE.E4M3.F32.PACK_AB_MERGE_C R5, R20, R7, R5 ;  /* 0x000000071405723e */ /* 0x000fe40004807005 */
[----:B------:R-:W-:Y:S02]  /*6460*/  F2FP.SATFINITE.E4M3.F32.PACK_AB_MERGE_C R4, R2, R0, R3 ;  /* 0x000000000204723e */ /* 0x000fe40004807003 */
[----:B------:R-:W-:Y:S02]  /*6470*/  F2FP.SATFINITE.E4M3.F32.PACK_AB_MERGE_C R6, R24, R23, R6 ;  /* 0x000000171806723e */ /* 0x000fe40004807006 */
[----:B------:R-:W-:Y:S05]  /*6480*/  F2FP.SATFINITE.E4M3.F32.PACK_AB_MERGE_C R7, R28, R27, R29 ;  /* 0x0000001b1c07723e */ /* 0x000fea000480701d */
[----:B------:R1:W-:Y:S01]  /*6490*/  STS.128 [R77+0x1010], R4 ;  /* 0x001010044d007388 */ /* 0x0003e20000000c00 */
[----:B------:R-:W-:Y:S01]  /*64a0*/  @!PT LDS RZ, [RZ] ;  /* 0x00000000fffff984 */ /* 0x000fe20000000800 */
[----:B------:R-:W-:Y:S01]  /*64b0*/  @!PT LDS RZ, [RZ] ;  /* 0x00000000fffff984 */ /* 0x000fe20000000800 */
[----:B------:R-:W-:Y:S01]  /*64c0*/  @!PT LDS RZ, [RZ] ;  /* 0x00000000fffff984 */ /* 0x000fe20000000800 */
[----:B------:R-:W-:Y:S01]  /*64d0*/  @!PT LDS RZ, [RZ] ;  /* 0x00000000fffff984 */ /* 0x000fe20000000800 */
[----:B------:R3:W-:Y:S07]  /*64e0*/  MEMBAR.ALL.CTA ;  /* 0x0000000000007992 */ /* 0x0007ee0000008000 */
[----:B---3--:R-:W3:Y:S02]  /*64f0*/  FENCE.VIEW.ASYNC.S ;  /* 0x00000000000073c6 */ /* 0x008ee40000000000 */
[----:B---3--:R-:W-:Y:S06]  /*6500*/  BAR.SYNC.DEFER_BLOCKING 0x1, 0x80 ;  /* 0x0042000000007b1d */ /* 0x008fec0000010000 */
[----:B------:R-:W-:Y:S05]  /*6510*/  @P0 BRA `(.L_x_100) ;  /* 0x0000000000300947 */ /* 0x000fea0003800000 */
[----:B------:R-:W-:Y:S02]  /*6520*/  UIADD3 UR4, UPT, UPT, UR44, 0x1200, URZ ;  /* 0x000012002c047890 */ /* 0x000fe4000fffe0ff */
[----:B------:R-:W-:Y:S02]  /*6530*/  USHF.L.U32 UR9, UR45, 0x6, URZ ;  /* 0x000000062d097899 */ /* 0x000fe400080006ff */
[----:B------:R-:W-:Y:S02]  /*6540*/  USHF.L.U32 UR10, UR46, 0x6, URZ ;  /* 0x000000062e0a7899 */ /* 0x000fe400080006ff */
[----:B------:R-:W-:Y:S01]  /*6550*/  MOV R85, UR4 ;  /* 0x0000000400557c02 */ /* 0x000fe20008000f00 */
[----:B------:R-:W-:Y:S01]  /*6560*/  UIADD3 UR4, UP0, UPT, UR62, 0x680, URZ ;  /* 0x000006803e047890 */ /* 0x000fe2000ff1e0ff */
[----:B------:R-:W-:Y:S02]  /*6570*/  UMOV UR11, UR36 ;  /* 0x00000024000b7c82 */ /* 0x000fe40008000000 */
[----:B------:R-:W-:Y:S01]  /*6580*/  R2UR UR8, R85 ;  /* 0x00000000550872ca */ /* 0x000fe200000e0000 */
[----:B------:R-:W-:Y:S11]  /*6590*/  UIADD3.X UR5, UPT, UPT, URZ, UR63, URZ, UP0, !UPT ;  /* 0x0000003fff057290 */ /* 0x000ff600087fe4ff */
[----:B------:R-:W-:Y:S01]  /*65a0*/  @!UPT UIADD3 URZ, UPT, UPT, URZ, URZ, URZ ;  /* 0x000000fffffff290 */ /* 0x000fe2000fffe0ff */
[----:B------:R3:W-:Y:S01]  /*65b0*/  UTMASTG.3D [UR8], [UR4] ;  /* 0x00000008040073b5 */ /* 0x0007e20008010000 */
[----:B------:R0:W-:Y:S01]  /*65c0*/  UTMACMDFLUSH ;  /* 0x00000000000079b7 */ /* 0x0001e20000000000 */
[----:B---3--:R-:W-:Y:S04]  /*65d0*/  DEPBAR.LE SB0, 0x0 ;  /* 0x000080000000791a */ /* 0x008fe80000000000 */
.L_x_100:
[----:B------:R-:W-:Y:S05]  /*65e0*/  BSYNC.RECONVERGENT B0 ;  /* 0x0000000000007941 */ /* 0x000fea0003800200 */
.L_x_99:
[----:B------:R-:W-:Y:S01]  /*65f0*/  BAR.SYNC.DEFER_BLOCKING 0x1, 0x80 ;  /* 0x0042000000007b1d */ /* 0x000fe20000010000 */
[----:B------:R-:W-:Y:S01]  /*6600*/  ISETP.NE.AND P0, PT, R81, 0x2, PT ;  /* 0x000000025100780c */ /* 0x000fe20003f05270 */
[----:B------:R-:W-:Y:S01]  /*6610*/  UISETP.NE.AND UP0, UPT, UR47, URZ, UPT ;  /* 0x000000ff2f00728c */ /* 0x000fe2000bf05270 */
[----:B------:R-:W-:Y:S01]  /*6620*/  ISETP.NE.AND P1, PT, R36, 0x4, PT ;  /* 0x000000042400780c */ /* 0x000fe20003f25270 */
[----:B------:R-:W-:Y:S01]  /*6630*/  UIADD3 UR45, UPT, UPT, UR37, UR57, URZ ;  /* 0x00000039252d7290 */ /* 0x000fe2000fffe0ff */
[----:B------:R-:W-:Y:S01]  /*6640*/  SEL R2, RZ, 0x1, P0 ;  /* 0x00000001ff027807 */ /* 0x000fe20000000000 */
[----:B------:R-:W-:Y:S01]  /*6650*/  UIADD3 UR46, UPT, UPT, UR38, UR60, URZ ;  /* 0x0000003c262e7290 */ /* 0x000fe2000fffe0ff */
[----:B------:R-:W-:Y:S02]  /*6660*/  SEL R0, RZ, 0x1, P1 ;  /* 0x00000001ff007807 */ /* 0x000fe40000800000 */
[----:B------:R-:W-:Y:S02]  /*6670*/  LOP3.LUT R83, R83, R2, RZ, 0x3c, !PT ;  /* 0x0000000253537212 */ /* 0x000fe400078e3cff */
[----:B------:R-:W-:Y:S02]  /*6680*/  LOP3.LUT R84, R84, R0, RZ, 0x3c, !PT ;  /* 0x0000000054547212 */ /* 0x000fe400078e3cff */
[----:B------:R-:W-:Y:S02]  /*6690*/  SEL R81, R81, RZ, P0 ;  /* 0x000000ff51517207 */ /* 0x000fe40000000000 */
[----:B------:R-:W-:Y:S01]  /*66a0*/  SEL R36, R36, RZ, P1 ;  /* 0x000000ff24247207 */ /* 0x000fe20000800000 */
[----:B------:R-:W-:Y:S01]  /*66b0*/  UMOV UR36, UR51 ;  /* 0x0000003300247c82 */ /* 0x000fe20008000000 */
[----:B------:R-:W-:Y:S05]  /*66c0*/  BRA.U UP0, `(.L_x_101) ;  /* 0xffffffe5002c7547 */ /* 0x000fea000b83ffff */
[----:B------:R-:W-:Y:S05]  /*66d0*/  EXIT ;  /* 0x000000000000794d */ /* 0x000fea0003800000 */
.L_x_24:
[----:B--2---:R2:W3:Y:S02]  /*66e0*/  SYNCS.PHASECHK.TRANS64.TRYWAIT P0, [R0+URZ+0xd0], R2 ;  /* 0x0000d002000075a7 */ /* 0x0044e400080011ff */
[----:B---3--:R-:W-:Y:S05]  /*66f0*/  @!P0 NANOSLEEP.SYNCS 0x989680 ;  /* 0x009896800000895d */ /* 0x008fea0003900000 */
[----:B------:R-:W3:Y:S02]  /*6700*/  @!P0 SYNCS.PHASECHK.TRANS64 P0, [R0+URZ+0xd0], R2 ;  /* 0x0000d002000085a7 */ /* 0x000ee400080010ff */
[----:B---3--:R-:W-:Y:S05]  /*6710*/  @!P0 BRA `(.L_x_24) ;  /* 0xfffffffc00f08947 */ /* 0x008fea000383ffff */
[----:B------:R-:W-:Y:S05]  /*6720*/  BRA `(.L_x_102) ;  /* 0xffffffb0003c7947 */ /* 0x000fea000383ffff */
.L_x_27:
[----:B-1----:R-:W-:-:S07]  /*6730*/  MOV R0, UR33 ;  /* 0x0000002100007c02 */ /* 0x002fce0008000f00 */
.L_x_103:
[----:B-1----:R1:W2:Y:S02]  /*6740*/  SYNCS.PHASECHK.TRANS64.TRYWAIT P0, [R0+URZ+0x20], R3 ;  /* 0x00002003000075a7 */ /* 0x0022a400080011ff */
[----:B--2---:R-:W-:Y:S05]  /*6750*/  @!P0 NANOSLEEP.SYNCS 0x989680 ;  /* 0x009896800000895d */ /* 0x004fea0003900000 */
[----:B------:R-:W2:Y:S02]  /*6760*/  @!P0 SYNCS.PHASECHK.TRANS64 P0, [R0+URZ+0x20], R3 ;  /* 0x00002003000085a7 */ /* 0x000ea400080010ff */
[----:B--2---:R-:W-:Y:S05]  /*6770*/  @!P0 BRA `(.L_x_103) ;  /* 0xfffffffc00f08947 */ /* 0x004fea000383ffff */
[----:B------:R-:W-:Y:S05]  /*6780*/  BRA `(.L_x_26) ;  /* 0xffffffb000847947 */ /* 0x000fea000383ffff */
.L_x_34:
[----:B-1----:R-:W-:-:S07]  /*6790*/  MOV R0, UR17 ;  /* 0x0000001100007c02 */ /* 0x002fce0008000f00 */
.L_x_104:
[----:B-1----:R1:W2:Y:S02]  /*67a0*/  SYNCS.PHASECHK.TRANS64.TRYWAIT P0, [R0+URZ+0x20], R3 ;  /* 0x00002003000075a7 */ /* 0x0022a400080011ff */
[----:B--2---:R-:W-:Y:S05]  /*67b0*/  @!P0 NANOSLEEP.SYNCS 0x989680 ;  /* 0x009896800000895d */ /* 0x004fea0003900000 */
[----:B------:R-:W2:Y:S02]  /*67c0*/  @!P0 SYNCS.PHASECHK.TRANS64 P0, [R0+URZ+0x20], R3 ;  /* 0x00002003000085a7 */ /* 0x000ea400080010ff */
[----:B--2---:R-:W-:Y:S05]  /*67d0*/  @!P0 BRA `(.L_x_104) ;  /* 0xfffffffc00f08947 */ /* 0x004fea000383ffff */
[----:B------:R-:W-:Y:S05]  /*67e0*/  BRA `(.L_x_33) ;  /* 0xffffffb400407947 */ /* 0x000fea000383ffff */
.L_x_39:
[----:B-1----:R1:W2:Y:S02]  /*67f0*/  SYNCS.PHASECHK.TRANS64.TRYWAIT P0, [R3+URZ+0x60], R0 ;  /* 0x00006000030075a7 */ /* 0x0022a400080011ff */
[----:B--2---:R-:W-:Y:S05]  /*6800*/  @!P0 NANOSLEEP.SYNCS 0x989680 ;  /* 0x009896800000895d */ /* 0x004fea0003900000 */
[----:B------:R-:W2:Y:S02]  /*6810*/  @!P0 SYNCS.PHASECHK.TRANS64 P0, [R3+URZ+0x60], R0 ;  /* 0x00006000030085a7 */ /* 0x000ea400080010ff */
[----:B--2---:R-:W-:Y:S05]  /*6820*/  @!P0 BRA `(.L_x_39) ;  /* 0xfffffffc00f08947 */ /* 0x004fea000383ffff */
[----:B------:R-:W-:Y:S05]  /*6830*/  BRA `(.L_x_105) ;  /* 0xffffffb400e47947 */ /* 0x000fea000383ffff */
.L_x_43:
[----:B------:R-:W-:-:S07]  /*6840*/  MOV R0, UR4 ;  /* 0x0000000400007c02 */ /* 0x000fce0008000f00 */
.L_x_106:
[----:B-1----:R1:W2:Y:S02]  /*6850*/  SYNCS.PHASECHK.TRANS64.TRYWAIT P0, [R0+URZ], R2 ;  /* 0x00000002000075a7 */ /* 0x0022a400080011ff */
[----:B--2---:R-:W-:Y:S05]  /*6860*/  @!P0 NANOSLEEP.SYNCS 0x989680 ;  /* 0x009896800000895d */ /* 0x004fea0003900000 */
[----:B------:R-:W2:Y:S02]  /*6870*/  @!P0 SYNCS.PHASECHK.TRANS64 P0, [R0+URZ], R2 ;  /* 0x00000002000085a7 */ /* 0x000ea400080010ff */
[----:B--2---:R-:W-:Y:S05]  /*6880*/  @!P0 BRA `(.L_x_106) ;  /* 0xfffffffc00f08947 */ /* 0x004fea000383ffff */
[----:B------:R-:W-:Y:S05]  /*6890*/  BRA `(.L_x_107) ;  /* 0xffffffbc00887947 */ /* 0x000fea000383ffff */
.L_x_44:
[----:B------:R-:W-:-:S07]  /*68a0*/  MOV R0, UR5 ;  /* 0x0000000500007c02 */ /* 0x000fce0008000f00 */
.L_x_108:
[----:B-1----:R1:W2:Y:S02]  /*68b0*/  SYNCS.PHASECHK.TRANS64.TRYWAIT P0, [R0+URZ], R3 ;  /* 0x00000003000075a7 */ /* 0x0022a400080011ff */
[----:B--2---:R-:W-:Y:S05]  /*68c0*/  @!P0 NANOSLEEP.SYNCS 0x989680 ;  /* 0x009896800000895d */ /* 0x004fea0003900000 */
[----:B------:R-:W2:Y:S02]  /*68d0*/  @!P0 SYNCS.PHASECHK.TRANS64 P0, [R0+URZ], R3 ;  /* 0x00000003000085a7 */ /* 0x000ea400080010ff */
[----:B--2---:R-:W-:Y:S05]  /*68e0*/  @!P0 BRA `(.L_x_108) ;  /* 0xfffffffc00f08947 */ /* 0x004fea000383ffff */
[----:B------:R-:W-:Y:S05]  /*68f0*/  BRA `(.L_x_109) ;  /* 0xffffffbc00947947 */ /* 0x000fea000383ffff */
.L_x_45:
[----:B------:R-:W-:-:S07]  /*6900*/  MOV R0, UR5 ;  /* 0x0000000500007c02 */ /* 0x000fce0008000f00 */
.L_x_110:
[----:B-1----:R1:W2:Y:S02]  /*6910*/  SYNCS.PHASECHK.TRANS64.TRYWAIT P0, [R0+URZ], R3 ;  /* 0x00000003000075a7 */ /* 0x0022a400080011ff */
[----:B--2---:R-:W-:Y:S05]  /*6920*/  @!P0 NANOSLEEP.SYNCS 0x989680 ;  /* 0x009896800000895d */ /* 0x004fea0003900000 */
[----:B------:R-:W2:Y:S02]  /*6930*/  @!P0 SYNCS.PHASECHK.TRANS64 P0, [R0+URZ], R3 ;  /* 0x00000003000085a7 */ /* 0x000ea400080010ff */
[----:B--2---:R-:W-:Y:S05]  /*6940*/  @!P0 BRA `(.L_x_110) ;  /* 0xfffffffc00f08947 */ /* 0x004fea000383ffff */
[----:B------:R-:W-:Y:S05]  /*6950*/  BRA `(.L_x_111) ;  /* 0xffffffbc00a07947 */ /* 0x000fea000383ffff */
.L_x_48:
[----:B-1----:R1:W2:Y:S02]  /*6960*/  SYNCS.PHASECHK.TRANS64.TRYWAIT P0, [R2+URZ+0xc0], R4 ;  /* 0x0000c004020075a7 */ /* 0x0022a400080011ff */
[----:B--2---:R-:W-:Y:S05]  /*6970*/  @!P0 NANOSLEEP.SYNCS 0x989680 ;  /* 0x009896800000895d */ /* 0x004fea0003900000 */
[----:B------:R-:W2:Y:S02]  /*6980*/  @!P0 SYNCS.PHASECHK.TRANS64 P0, [R2+URZ+0xc0], R4 ;  /* 0x0000c004020085a7 */ /* 0x000ea400080010ff */
[----:B--2---:R-:W-:Y:S05]  /*6990*/  @!P0 BRA `(.L_x_48) ;  /* 0xfffffffc00f08947 */ /* 0x004fea000383ffff */
[----:B------:R-:W-:Y:S05]  /*69a0*/  BRA `(.L_x_112) ;  /* 0xffffffbc00fc7947 */ /* 0x000fea000383ffff */
.L_x_49:
[----:B------:R-:W-:-:S07]  /*69b0*/  MOV R2, UR4 ;  /* 0x0000000400027c02 */ /* 0x000fce0008000f00 */
.L_x_113:
[----:B-1----:R1:W2:Y:S02]  /*69c0*/  SYNCS.PHASECHK.TRANS64.TRYWAIT P0, [R2+URZ+0x70], R5 ;  /* 0x00007005020075a7 */ /* 0x0022a400080011ff */
[----:B--2---:R-:W-:Y:S05]  /*69d0*/  @!P0 NANOSLEEP.SYNCS 0x989680 ;  /* 0x009896800000895d */ /* 0x004fea0003900000 */
[----:B------:R-:W2:Y:S02]  /*69e0*/  @!P0 SYNCS.PHASECHK.TRANS64 P0, [R2+URZ+0x70], R5 ;  /* 0x00007005020085a7 */ /* 0x000ea400080010ff */
[----:B--2---:R-:W-:Y:S05]  /*69f0*/  @!P0 BRA `(.L_x_113) ;  /* 0xfffffffc00f08947 */ /* 0x004fea000383ffff */
[----:B------:R-:W-:Y:S05]  /*6a00*/  BRA `(.L_x_114) ;  /* 0xffffffc0000c7947 */ /* 0x000fea000383ffff */
.L_x_50:
[----:B-1----:R1:W2:Y:S02]  /*6a10*/  SYNCS.PHASECHK.TRANS64.TRYWAIT P1, [R2+URZ+0x60], R4 ;  /* 0x00006004020075a7 */ /* 0x0022a400080211ff */
[----:B--2---:R-:W-:Y:S05]  /*6a20*/  @!P1 NANOSLEEP.SYNCS 0x989680 ;  /* 0x009896800000995d */ /* 0x004fea0003900000 */
[----:B------:R-:W2:Y:S02]  /*6a30*/  @!P1 SYNCS.PHASECHK.TRANS64 P1, [R2+URZ+0x60], R4 ;  /* 0x00006004020095a7 */ /* 0x000ea400080210ff */
[----:B--2---:R-:W-:Y:S05]  /*6a40*/  @!P1 BRA `(.L_x_50) ;  /* 0xfffffffc00f09947 */ /* 0x004fea000383ffff */
[----:B------:R-:W-:Y:S05]  /*6a50*/  BRA `(.L_x_115) ;  /* 0xffffffc0003c7947 */ /* 0x000fea000383ffff */
.L_x_53:
[----:B------:R-:W-:-:S07]  /*6a60*/  MOV R0, UR4 ;  /* 0x0000000400007c02 */ /* 0x000fce0008000f00 */
.L_x_116:
[----:B-1----:R1:W2:Y:S02]  /*6a70*/  SYNCS.PHASECHK.TRANS64.TRYWAIT P0, [R0+URZ+0x70], R2 ;  /* 0x00007002000075a7 */ /* 0x0022a400080011ff */
[----:B--2---:R-:W-:Y:S05]  /*6a80*/  @!P0 NANOSLEEP.SYNCS 0x989680 ;  /* 0x009896800000895d */ /* 0x004fea0003900000 */
[----:B------:R-:W2:Y:S02]  /*6a90*/  @!P0 SYNCS.PHASECHK.TRANS64 P0, [R0+URZ+0x70], R2 ;  /* 0x00007002000085a7 */ /* 0x000ea400080010ff */
[----:B--2---:R-:W-:Y:S05]  /*6aa0*/  @!P0 BRA `(.L_x_116) ;  /* 0xfffffffc00f08947 */ /* 0x004fea000383ffff */
[----:B------:R-:W-:Y:S05]  /*6ab0*/  BRA `(.L_x_52) ;  /* 0xffffffc000907947 */ /* 0x000fea000383ffff */
.L_x_60:
[----:B-1----:R1:W2:Y:S02]  /*6ac0*/  SYNCS.PHASECHK.TRANS64.TRYWAIT P1, [R0+URZ+0x60], R2 ;  /* 0x00006002000075a7 */ /* 0x0022a400080211ff */
[----:B--2---:R-:W-:Y:S05]  /*6ad0*/  @!P1 NANOSLEEP.SYNCS 0x989680 ;  /* 0x009896800000995d */ /* 0x004fea0003900000 */
[----:B------:R-:W2:Y:S02]  /*6ae0*/  @!P1 SYNCS.PHASECHK.TRANS64 P1, [R0+URZ+0x60], R2 ;  /* 0x00006002000095a7 */ /* 0x000ea400080210ff */
[----:B--2---:R-:W-:Y:S05]  /*6af0*/  @!P1 BRA `(.L_x_60) ;  /* 0xfffffffc00f09947 */ /* 0x004fea000383ffff */
[----:B------:R-:W-:Y:S05]  /*6b00*/  BRA `(.L_x_117) ;  /* 0xffffffc400f47947 */ /* 0x000fea000383ffff */
.L_x_61:
[----:B------:R-:W-:-:S07]  /*6b10*/  MOV R2, UR23 ;  /* 0x0000001700027c02 */ /* 0x000fce0008000f00 */
.L_x_118:
[----:B-1----:R1:W2:Y:S02]  /*6b20*/  SYNCS.PHASECHK.TRANS64.TRYWAIT P0, [R2+URZ+0xa0], R0 ;  /* 0x0000a000020075a7 */ /* 0x0022a400080011ff */
[----:B--2---:R-:W-:Y:S05]  /*6b30*/  @!P0 NANOSLEEP.SYNCS 0x989680 ;  /* 0x009896800000895d */ /* 0x004fea0003900000 */
[----:B------:R-:W2:Y:S02]  /*6b40*/  @!P0 SYNCS.PHASECHK.TRANS64 P0, [R2+URZ+0xa0], R0 ;  /* 0x0000a000020085a7 */ /* 0x000ea400080010ff */
[----:B--2---:R-:W-:Y:S05]  /*6b50*/  @!P0 BRA `(.L_x_118) ;  /* 0xfffffffc00f08947 */ /* 0x004fea000383ffff */
[----:B------:R-:W-:Y:S05]  /*6b60*/  BRA `(.L_x_119) ;  /* 0xffffffc800447947 */ /* 0x000fea000383ffff */
.L_x_64:
[----:B------:R-:W-:Y:S07]  /*6b70*/  MOV R0, UR5 ;  /* 0x0000000500007c02 */ /* 0x000fee0008000f00 */
.L_x_120:
[----:B-1----:R1:W2:Y:S02]  /*6b80*/  SYNCS.PHASECHK.TRANS64.TRYWAIT P0, [R0+URZ], R2 ;  /* 0x00000002000075a7 */ /* 0x0022a400080011ff */
[----:B--2---:R-:W-:Y:S05]  /*6b90*/  @!P0 NANOSLEEP.SYNCS 0x989680 ;  /* 0x009896800000895d */ /* 0x004fea0003900000 */
[----:B------:R-:W2:Y:S02]  /*6ba0*/  @!P0 SYNCS.PHASECHK.TRANS64 P0, [R0+URZ], R2 ;  /* 0x00000002000085a7 */ /* 0x000ea400080010ff */
[----:B--2---:R-:W-:Y:S05]  /*6bb0*/  @!P0 BRA `(.L_x_120) ;  /* 0xfffffffc00f08947 */ /* 0x004fea000383ffff */
[----:B------:R-:W-:Y:S05]  /*6bc0*/  BRA `(.L_x_63) ;  /* 0xffffffc800607947 */ /* 0x000fea000383ffff */
.L_x_67:
[----:B------:R-:W-:-:S07]  /*6bd0*/  MOV R0, UR4 ;  /* 0x0000000400007c02 */ /* 0x000fce0008000f00 */
.L_x_121:
[----:B--2---:R2:W4:Y:S02]  /*6be0*/  SYNCS.PHASECHK.TRANS64.TRYWAIT P0, [R0+URZ], R2 ;  /* 0x00000002000075a7 */ /* 0x00452400080011ff */
[----:B----4-:R-:W-:Y:S05]  /*6bf0*/  @!P0 NANOSLEEP.SYNCS 0x989680 ;  /* 0x009896800000895d */ /* 0x010fea0003900000 */
[----:B------:R-:W4:Y:S02]  /*6c00*/  @!P0 SYNCS.PHASECHK.TRANS64 P0, [R0+URZ], R2 ;  /* 0x00000002000085a7 */ /* 0x000f2400080010ff */
[----:B----4-:R-:W-:Y:S05]  /*6c10*/  @!P0 BRA `(.L_x_121) ;  /* 0xfffffffc00f08947 */ /* 0x010fea000383ffff */
[----:B------:R-:W-:Y:S05]  /*6c20*/  BRA `(.L_x_122) ;  /* 0xffffffcc00147947 */ /* 0x000fea000383ffff */
.L_x_68:
[----:B------:R-:W-:-:S07]  /*6c30*/  MOV R0, UR5 ;  /* 0x0000000500007c02 */ /* 0x000fce0008000f00 */
.L_x_123:
[----:B-1----:R1:W2:Y:S02]  /*6c40*/  SYNCS.PHASECHK.TRANS64.TRYWAIT P0, [R0+URZ], R3 ;  /* 0x00000003000075a7 */ /* 0x0022a400080011ff */
[----:B--2---:R-:W-:Y:S05]  /*6c50*/  @!P0 NANOSLEEP.SYNCS 0x989680 ;  /* 0x009896800000895d */ /* 0x004fea0003900000 */
[----:B------:R-:W2:Y:S02]  /*6c60*/  @!P0 SYNCS.PHASECHK.TRANS64 P0, [R0+URZ], R3 ;  /* 0x00000003000085a7 */ /* 0x000ea400080010ff */
[----:B--2---:R-:W-:Y:S05]  /*6c70*/  @!P0 BRA `(.L_x_123) ;  /* 0xfffffffc00f08947 */ /* 0x004fea000383ffff */
[----:B------:R-:W-:Y:S05]  /*6c80*/  BRA `(.L_x_124) ;  /* 0xffffffcc00207947 */ /* 0x000fea000383ffff */
.L_x_69:
[----:B------:R-:W-:-:S07]  /*6c90*/  MOV R0, UR5 ;  /* 0x0000000500007c02 */ /* 0x000fce0008000f00 */
.L_x_125:
[----:B-1----:R1:W2:Y:S02]  /*6ca0*/  SYNCS.PHASECHK.TRANS64.TRYWAIT P0, [R0+URZ], R3 ;  /* 0x00000003000075a7 */ /* 0x0022a400080011ff */
[----:B--2---:R-:W-:Y:S05]  /*6cb0*/  @!P0 NANOSLEEP.SYNCS 0x989680 ;  /* 0x009896800000895d */ /* 0x004fea0003900000 */
[----:B------:R-:W2:Y:S02]  /*6cc0*/  @!P0 SYNCS.PHASECHK.TRANS64 P0, [R0+URZ], R3 ;  /* 0x00000003000085a7 */ /* 0x000ea400080010ff */
[----:B--2---:R-:W-:Y:S05]  /*6cd0*/  @!P0 BRA `(.L_x_125) ;  /* 0xfffffffc00f08947 */ /* 0x004fea000383ffff */
[----:B------:R-:W-:Y:S05]  /*6ce0*/  BRA `(.L_x_126) ;  /* 0xffffffcc002c7947 */ /* 0x000fea000383ffff */
.L_x_70:
[----:B-1----:R-:W-:-:S07]  /*6cf0*/  MOV R0, UR4 ;  /* 0x0000000400007c02 */ /* 0x002fce0008000f00 */
.L_x_127:
[----:B-1----:R1:W2:Y:S02]  /*6d00*/  SYNCS.PHASECHK.TRANS64.TRYWAIT P0, [R0+URZ], R2 ;  /* 0x00000002000075a7 */ /* 0x0022a400080011ff */
[----:B--2---:R-:W-:Y:S05]  /*6d10*/  @!P0 NANOSLEEP.SYNCS 0x989680 ;  /* 0x009896800000895d */ /* 0x004fea0003900000 */
[----:B------:R-:W2:Y:S02]  /*6d20*/  @!P0 SYNCS.PHASECHK.TRANS64 P0, [R0+URZ], R2 ;  /* 0x00000002000085a7 */ /* 0x000ea400080010ff */
[----:B--2---:R-:W-:Y:S05]  /*6d30*/  @!P0 BRA `(.L_x_127) ;  /* 0xfffffffc00f08947 */ /* 0x004fea000383ffff */
[----:B------:R-:W-:Y:S05]  /*6d40*/  BRA `(.L_x_128) ;  /* 0xffffffcc00387947 */ /* 0x000fea000383ffff */
.L_x_75:
[----:B--2---:R2:W3:Y:S02]  /*6d50*/  SYNCS.PHASECHK.TRANS64.TRYWAIT P0, [R7+URZ+0x60], R0 ;  /* 0x00006000070075a7 */ /* 0x0044e400080011ff */
[----:B---3--:R-:W-:Y:S05]  /*6d60*/  @!P0 NANOSLEEP.SYNCS 0x989680 ;  /* 0x009896800000895d */ /* 0x008fea0003900000 */
[----:B------:R-:W3:Y:S02]  /*6d70*/  @!P0 SYNCS.PHASECHK.TRANS64 P0, [R7+URZ+0x60], R0 ;  /* 0x00006000070085a7 */ /* 0x000ee400080010ff */
[----:B---3--:R-:W-:Y:S05]  /*6d80*/  @!P0 BRA `(.L_x_75) ;  /* 0xfffffffc00f08947 */ /* 0x008fea000383ffff */
[----:B------:R-:W-:Y:S05]  /*6d90*/  BRA `(.L_x_129) ;  /* 0xffffffd0004c7947 */ /* 0x000fea000383ffff */
.L_x_78:
[----:B-1----:R-:W-:Y:S07]  /*6da0*/  MOV R0, UR17 ;  /* 0x0000001100007c02 */ /* 0x002fee0008000f00 */
.L_x_130:
[----:B-1----:R1:W2:Y:S02]  /*6db0*/  SYNCS.PHASECHK.TRANS64.TRYWAIT P2, [R0+URZ+0x58], R7 ;  /* 0x00005807000075a7 */ /* 0x0022a400080411ff */
[----:B--2---:R-:W-:Y:S05]  /*6dc0*/  @!P2 NANOSLEEP.SYNCS 0x989680 ;  /* 0x009896800000a95d */ /* 0x004fea0003900000 */
[----:B------:R-:W2:Y:S02]  /*6dd0*/  @!P2 SYNCS.PHASECHK.TRANS64 P2, [R0+URZ+0x58], R7 ;  /* 0x000058070000a5a7 */ /* 0x000ea400080410ff */
[----:B--2---:R-:W-:Y:S05]  /*6de0*/  @!P2 BRA `(.L_x_130) ;  /* 0xfffffffc00f0a947 */ /* 0x004fea000383ffff */
[----:B------:R-:W-:Y:S05]  /*6df0*/  BRA `(.L_x_77) ;  /* 0xffffffd400ac7947 */ /* 0x000fea000383ffff */
.L_x_81:
[----:B-1----:R-:W-:Y:S07]  /*6e00*/  MOV R0, UR17 ;  /* 0x0000001100007c02 */ /* 0x002fee0008000f00 */
.L_x_131:
[----:B-1----:R1:W2:Y:S02]  /*6e10*/  SYNCS.PHASECHK.TRANS64.TRYWAIT P0, [R0+URZ+0x48], R6 ;  /* 0x00004806000075a7 */ /* 0x0022a400080011ff */
[----:B--2---:R-:W-:Y:S05]  /*6e20*/  @!P0 NANOSLEEP.SYNCS 0x989680 ;  /* 0x009896800000895d */ /* 0x004fea0003900000 */
[----:B------:R-:W2:Y:S02]  /*6e30*/  @!P0 SYNCS.PHASECHK.TRANS64 P0, [R0+URZ+0x48], R6 ;  /* 0x00004806000085a7 */ /* 0x000ea400080010ff */
[----:B--2---:R-:W-:Y:S05]  /*6e40*/  @!P0 BRA `(.L_x_131) ;  /* 0xfffffffc00f08947 */ /* 0x004fea000383ffff */
[----:B------:R-:W-:Y:S05]  /*6e50*/  BRA `(.L_x_132) ;  /* 0xffffffd400fc7947 */ /* 0x000fea000383ffff */
.L_x_84:
[----:B---3--:R3:W1:Y:S02]  /*6e60*/  SYNCS.PHASECHK.TRANS64.TRYWAIT P0, [R3+URZ+0x60], R0 ;  /* 0x00006000030075a7 */ /* 0x00866400080011ff */
[----:B-1----:R-:W-:Y:S05]  /*6e70*/  @!P0 NANOSLEEP.SYNCS 0x989680 ;  /* 0x009896800000895d */ /* 0x002fea0003900000 */
[----:B------:R-:W1:Y:S02]  /*6e80*/  @!P0 SYNCS.PHASECHK.TRANS64 P0, [R3+URZ+0x60], R0 ;  /* 0x00006000030085a7 */ /* 0x000e6400080010ff */
[----:B-1----:R-:W-:Y:S05]  /*6e90*/  @!P0 BRA `(.L_x_84) ;  /* 0xfffffffc00f08947 */ /* 0x002fea000383ffff */
[----:B------:R-:W-:Y:S05]  /*6ea0*/  BRA `(.L_x_133) ;  /* 0xffffffdc00487947 */ /* 0x000fea000383ffff */
.L_x_95:
[----:B-1----:R-:W-:Y:S04]  /*6eb0*/  MOV R0, UR44 ;  /* 0x0000002c00007c02 */ /* 0x002fe80008000f00 */
[----:B------:R1:W2:Y:S03]  /*6ec0*/  SYNCS.PHASECHK.TRANS64.TRYWAIT P1, [R0+URZ+0x40], R4 ;  /* 0x00004004000075a7 */ /* 0x0002a600080211ff */
[----:B--2---:R-:W-:Y:S05]  /*6ed0*/  @!P1 NANOSLEEP.SYNCS 0x989680 ;  /* 0x009896800000995d */ /* 0x004fea0003900000 */
[----:B------:R-:W2:Y:S02]  /*6ee0*/  @!P1 SYNCS.PHASECHK.TRANS64 P1, [R0+URZ+0x40], R4 ;  /* 0x00004004000095a7 */ /* 0x000ea400080210ff */
[----:B--2---:R-:W-:Y:S05]  /*6ef0*/  @!P1 BRA `(.L_x_95) ;  /* 0xfffffffc00ec9947 */ /* 0x004fea000383ffff */
[----:B------:R-:W-:Y:S05]  /*6f00*/  BRA `(.L_x_94) ;  /* 0xffffffe800987947 */ /* 0x000fea000383ffff */
.L_x_97:
[----:B------:R1:W1:Y:S02]  /*6f10*/  SYNCS.PHASECHK.TRANS64.TRYWAIT P1, [R22+URZ+0x80], R3 ;  /* 0x00008003160075a7 */ /* 0x00026400080211ff */
[----:B-1----:R-:W-:Y:S05]  /*6f20*/  @!P1 NANOSLEEP.SYNCS 0x989680 ;  /* 0x009896800000995d */ /* 0x002fea0003900000 */
[----:B------:R-:W1:Y:S02]  /*6f30*/  @!P1 SYNCS.PHASECHK.TRANS64 P1, [R22+URZ+0x80], R3 ;  /* 0x00008003160095a7 */ /* 0x000e6400080210ff */
[----:B-1----:R-:W-:Y:S05]  /*6f40*/  @!P1 BRA `(.L_x_97) ;  /* 0xfffffffc00f09947 */ /* 0x002fea000383ffff */
[----:B------:R-:W-:Y:S05]  /*6f50*/  BRA `(.L_x_96) ;  /* 0xffffffe800d47947 */ /* 0x000fea000383ffff */
        .weak           $__internal_0_$__cuda_sm10x_tcgen05_guardrail_trap_col_being_dealloced_not_returned_by_alloc
        .type           $__internal_0_$__cuda_sm10x_tcgen05_guardrail_trap_col_being_dealloced_not_returned_by_alloc,@function
        .size           $__internal_0_$__cuda_sm10x_tcgen05_guardrail_trap_col_being_dealloced_not_returned_by_alloc,($__internal_1_$__cuda_sm10x_tcgen05_guardrail_trap_phase_invalid_during_alloc - $__internal_0_$__cuda_sm10x_tcgen05_guardrail_trap_col_being_dealloced_not_returned_by_alloc)
$__internal_0_$__cuda_sm10x_tcgen05_guardrail_trap_col_being_dealloced_not_returned_by_alloc:
[----:B------:R-:W-:Y:S05]  /*6f60*/  BPT.TRAP 0x1 ;  /* 0x000000040000795c */ /* 0x000fea0000300000 */
[----:B------:R-:W-:-:S04]  /*6f70*/  HFMA2 R3, -RZ, RZ, 0, 0 ;  /* 0x00000000ff037431 */ /* 0x000fc800000001ff */
[----:B------:R-:W-:Y:S05]  /*6f80*/  RET.REL.NODEC R2 `(_ZN7cutlass13device_kernelINS_4gemm6kernel13GemmUniversalIN4cute5tupleIJiiiiEEENS1_10collective13CollectiveMmaINS1_35MainloopSm100TmaUmmaWarpSpecializedILi4ELi2ELi4ENS5_IJNS4_1CILi1EEENSA_ILi2EEESB_EEEEENS5_IJNSA_ILi64EEESF_SF_EEENS_12float_e4m3_tENS5_IJlSB_lEEESH_SI_NS4_8TiledMMAINS4_8MMA_AtomIJNS4_10MMA_TraitsINS4_19SM100_MMA_F8F6F4_SSEJSH_SH_fSF_SF_NS4_17integral_constantINS4_4UMMA5MajorELSP_0EEESQ_NSN_INSO_7ScaleInELSR_0EEESS_EEEEEENS4_6LayoutINS5_IJSB_SB_SB_EEENS5_IJNSA_ILi0EEESX_SX_EEEEENS5_IJNS4_10UnderscoreES10_S10_EEEEENS4_23SM90_TMA_LOAD_MULTICASTENS4_14ComposedLayoutINS4_7SwizzleILi2ELi4ELi3EEENS4_18smem_ptr_flag_bitsILi8EEENSV_INS5_IJNSA_ILi8EEESF_EEENS5_IJSF_SB_EEEEEEEvNS4_8identityENS4_13SM90_TMA_LOADES1D_vS1E_EENS_8epilogue10collective18CollectiveEpilogueINS1H_23Sm100TmaWarpSpecializedILi1ELi1ELi32ELb0ELb0EEEJSG_NS5_IJNSV_ISF_SB_EES1M_EEESH_SI_SH_SI_NS1H_6fusion15FusionCallbacksIS1L_NS1O_17LinearCombinationISH_fSH_fLNS_15FloatRoundStyleE2EEESG_S1N_JEEENS4_5SM1004TMEM4LOAD26SM100_TMEM_LOAD_16dp32b32xES1F_S1D_NS4_39AutoVectorizingCopyWithAssumedAlignmentILi128EEENS4_14SM90_TMA_STOREES1D_S1Z_S1Z_EEEvvEEEEvNT_6ParamsE) ;  /* 0xffffff90021c7950 */ /* 0x000fea0003c3ffff */
        .weak           $__internal_1_$__cuda_sm10x_tcgen05_guardrail_trap_phase_invalid_during_alloc
        .type           $__internal_1_$__cuda_sm10x_tcgen05_guardrail_trap_phase_invalid_during_alloc,@function
        .size           $__internal_1_$__cuda_sm10x_tcgen05_guardrail_trap_phase_invalid_during_alloc,($__internal_2_$__cuda_sm10x_tcgen05_guardrail_trap_unallocated_columns_being_dealloced - $__internal_1_$__cuda_sm10x_tcgen05_guardrail_trap_phase_invalid_during_alloc)
$__internal_1_$__cuda_sm10x_tcgen05_guardrail_trap_phase_invalid_during_alloc:
[----:B------:R-:W-:Y:S05]  /*6f90*/  BPT.TRAP 0x1 ;  /* 0x000000040000795c */ /* 0x000fea0000300000 */
[----:B------:R-:W-:-:S04]  /*6fa0*/  MOV R5, 0x0 ;  /* 0x0000000000057802 */ /* 0x000fc80000000f00 */
[----:B------:R-:W-:Y:S05]  /*6fb0*/  RET.REL.NODEC R4 `(_ZN7cutlass13device_kernelINS_4gemm6kernel13GemmUniversalIN4cute5tupleIJiiiiEEENS1_10collective13CollectiveMmaINS1_35MainloopSm100TmaUmmaWarpSpecializedILi4ELi2ELi4ENS5_IJNS4_1CILi1EEENSA_ILi2EEESB_EEEEENS5_IJNSA_ILi64EEESF_SF_EEENS_12float_e4m3_tENS5_IJlSB_lEEESH_SI_NS4_8TiledMMAINS4_8MMA_AtomIJNS4_10MMA_TraitsINS4_19SM100_MMA_F8F6F4_SSEJSH_SH_fSF_SF_NS4_17integral_constantINS4_4UMMA5MajorELSP_0EEESQ_NSN_INSO_7ScaleInELSR_0EEESS_EEEEEENS4_6LayoutINS5_IJSB_SB_SB_EEENS5_IJNSA_ILi0EEESX_SX_EEEEENS5_IJNS4_10UnderscoreES10_S10_EEEEENS4_23SM90_TMA_LOAD_MULTICASTENS4_14ComposedLayoutINS4_7SwizzleILi2ELi4ELi3EEENS4_18smem_ptr_flag_bitsILi8EEENSV_INS5_IJNSA_ILi8EEESF_EEENS5_IJSF_SB_EEEEEEEvNS4_8identityENS4_13SM90_TMA_LOADES1D_vS1E_EENS_8epilogue10collective18CollectiveEpilogueINS1H_23Sm100TmaWarpSpecializedILi1ELi1ELi32ELb0ELb0EEEJSG_NS5_IJNSV_ISF_SB_EES1M_EEESH_SI_SH_SI_NS1H_6fusion15FusionCallbacksIS1L_NS1O_17LinearCombinationISH_fSH_fLNS_15FloatRoundStyleE2EEESG_S1N_JEEENS4_5SM1004TMEM4LOAD26SM100_TMEM_LOAD_16dp32b32xES1F_S1D_NS4_39AutoVectorizingCopyWithAssumedAlignmentILi128EEENS4_14SM90_TMA_STOREES1D_S1Z_S1Z_EEEvvEEEEvNT_6ParamsE) ;  /* 0xffffff9004107950 */ /* 0x000fea0003c3ffff */
        .weak           $__internal_2_$__cuda_sm10x_tcgen05_guardrail_trap_unallocated_columns_being_dealloced
        .type           $__internal_2_$__cuda_sm10x_tcgen05_guardrail_trap_unallocated_columns_being_dealloced,@function
        .size           $__internal_2_$__cuda_sm10x_tcgen05_guardrail_trap_unallocated_columns_being_dealloced,(.L_x_135 - $__internal_2_$__cuda_sm10x_tcgen05_guardrail_trap_unallocated_columns_being_dealloced)
$__internal_2_$__cuda_sm10x_tcgen05_guardrail_trap_unallocated_columns_being_dealloced:
[----:B------:R-:W-:Y:S05]  /*6fc0*/  BPT.TRAP 0x1 ;  /* 0x000000040000795c */ /* 0x000fea0000300000 */
[----:B------:R-:W-:-:S04]  /*6fd0*/  HFMA2 R3, -RZ, RZ, 0, 0 ;  /* 0x00000000ff037431 */ /* 0x000fc800000001ff */
[----:B------:R-:W-:Y:S05]  /*6fe0*/  RET.REL.NODEC R2 `(_ZN7cutlass13device_kernelINS_4gemm6kernel13GemmUniversalIN4cute5tupleIJiiiiEEENS1_10collective13CollectiveMmaINS1_35MainloopSm100TmaUmmaWarpSpecializedILi4ELi2ELi4ENS5_IJNS4_1CILi1EEENSA_ILi2EEESB_EEEEENS5_IJNSA_ILi64EEESF_SF_EEENS_12float_e4m3_tENS5_IJlSB_lEEESH_SI_NS4_8TiledMMAINS4_8MMA_AtomIJNS4_10MMA_TraitsINS4_19SM100_MMA_F8F6F4_SSEJSH_SH_fSF_SF_NS4_17integral_constantINS4_4UMMA5MajorELSP_0EEESQ_NSN_INSO_7ScaleInELSR_0EEESS_EEEEEENS4_6LayoutINS5_IJSB_SB_SB_EEENS5_IJNSA_ILi0EEESX_SX_EEEEENS5_IJNS4_10UnderscoreES10_S10_EEEEENS4_23SM90_TMA_LOAD_MULTICASTENS4_14ComposedLayoutINS4_7SwizzleILi2ELi4ELi3EEENS4_18smem_ptr_flag_bitsILi8EEENSV_INS5_IJNSA_ILi8EEESF_EEENS5_IJSF_SB_EEEEEEEvNS4_8identityENS4_13SM90_TMA_LOADES1D_vS1E_EENS_8epilogue10collective18CollectiveEpilogueINS1H_23Sm100TmaWarpSpecializedILi1ELi1ELi32ELb0ELb0EEEJSG_NS5_IJNSV_ISF_SB_EES1M_EEESH_SI_SH_SI_NS1H_6fusion15FusionCallbacksIS1L_NS1O_17LinearCombinationISH_fSH_fLNS_15FloatRoundStyleE2EEESG_S1N_JEEENS4_5SM1004TMEM4LOAD26SM100_TMEM_LOAD_16dp32b32xES1F_S1D_NS4_39AutoVectorizingCopyWithAssumedAlignmentILi128EEENS4_14SM90_TMA_STOREES1D_S1Z_S1Z_EEEvvEEEEvNT_6ParamsE) ;  /* 0xffffff9002047950 */ /* 0x000fea0003c3ffff */
.L_x_134:
[----:B------:R-:W-:-:S00]  /*6ff0*/  BRA `(.L_x_134) ;  /* 0xfffffffc00fc7947 */ /* 0x000fc0000383ffff */
[----:B------:R-:W-:-:S00]  /*7000*/  NOP ;  /* 0x0000000000007918 */ /* 0x000fc00000000000 */
[----:B------:R-:W-:-:S00]  /*7010*/  NOP ;  /* 0x0000000000007918 */ /* 0x000fc00000000000 */
[----:B------:R-:W-:-:S00]  /*7020*/  NOP ;  /* 0x0000000000007918 */ /* 0x000fc00000000000 */
[----:B------:R-:W-:-:S00]  /*7030*/  NOP ;  /* 0x0000000000007918 */ /* 0x000fc00000000000 */
[----:B------:R-:W-:-:S00]  /*7040*/  NOP ;  /* 0x0000000000007918 */ /* 0x000fc00000000000 */
[----:B------:R-:W-:-:S00]  /*7050*/  NOP ;  /* 0x0000000000007918 */ /* 0x000fc00000000000 */
[----:B------:R-:W-:-:S00]  /*7060*/  NOP ;  /* 0x0000000000007918 */ /* 0x000fc00000000000 */
[----:B------:R-:W-:-:S00]  /*7070*/  NOP ;  /* 0x0000000000007918 */ /* 0x000fc00000000000 */
.L_x_135:


//--------------------- .nv.global.init           --------------------------
	.section	.nv.global.init,"aw",@progbits
.nv.global.init:
	.type		$str$27,@object
	.size		$str$27,($str$28 - $str$27)
$str$27:
        /*0000*/ 	.byte	0x28, 0x61, 0x64, 0x64, 0x72, 0x65, 0x73, 0x73, 0x20, 0x26, 0x20, 0x6d, 0x61, 0x73, 0x6b, 0x29
        /*0010*/ 	.byte	0x20, 0x3d, 0x3d, 0x20, 0x30, 0x00
	.type		$str$28,@object
	.size		$str$28,($str$26 - $str$28)
$str$28:
        /*0016*/ 	.byte	0x2f, 0x74, 0x6d, 0x70, 0x2f, 0x63, 0x75, 0x74, 0x6c, 0x61, 0x73, 0x73, 0x5f, 0x73, 0x77, 0x65
        /*0026*/ 	.byte	0x65, 0x70, 0x5f, 0x73, 0x72, 0x63, 0x2f, 0x69, 0x6e, 0x63, 0x6c, 0x75, 0x64, 0x65, 0x2f, 0x63
        /*0036*/ 	.byte	0x75, 0x74, 0x65, 0x2f, 0x70, 0x6f, 0x69, 0x6e, 0x74, 0x65, 0x72, 0x5f, 0x66, 0x6c, 0x61, 0x67
        /*0046*/ 	.byte	0x67, 0x65, 0x64, 0x2e, 0x68, 0x70, 0x70, 0x00
	.type		$str$26,@object
	.size		$str$26,($str$25 - $str$26)
$str$26:
        /*004e*/ 	.byte	0x2f, 0x74, 0x6d, 0x70, 0x2f, 0x63, 0x75, 0x74, 0x6c, 0x61, 0x73, 0x73, 0x5f, 0x73, 0x77, 0x65
        /*005e*/ 	.byte	0x65, 0x70, 0x5f, 0x73, 0x72, 0x63, 0x2f, 0x69, 0x6e, 0x63, 0x6c, 0x75, 0x64, 0x65, 0x2f, 0x63
        /*006e*/ 	.byte	0x75, 0x74, 0x65, 0x2f, 0x61, 0x74, 0x6f, 0x6d, 0x2f, 0x63, 0x6f, 0x70, 0x79, 0x5f, 0x74, 0x72
        /*007e*/ 	.byte	0x61, 0x69, 0x74, 0x73, 0x5f, 0x73, 0x6d, 0x31, 0x30, 0x30, 0x2e, 0x68, 0x70, 0x70, 0x00
	.type		$str$25,@object
	.size		$str$25,(__unnamed_1 - $str$25)
$str$25:
        /*008d*/ 	.byte	0x28, 0x28, 0x75, 0x69, 0x6e, 0x74, 0x33, 0x32, 0x5f, 0x74, 0x28, 0x74, 0x68, 0x72, 0x65, 0x61
        /*009d*/ 	.byte	0x64, 0x49, 0x64, 0x78, 0x2e, 0x78, 0x29, 0x20, 0x2f, 0x20, 0x33, 0x32, 0x29, 0x20, 0x25, 0x20
        /*00ad*/ 	.byte	0x34, 0x29, 0x20, 0x3d, 0x3d, 0x20, 0x28, 0x28, 0x28, 0x74, 0x6d, 0x65, 0x6d, 0x5f, 0x61, 0x64
        /*00bd*/ 	.byte	0x64, 0x72, 0x20, 0x3e, 0x3e, 0x20, 0x31, 0x36, 0x29, 0x20, 0x2f, 0x20, 0x33, 0x32, 0x29, 0x20
        /*00cd*/ 	.byte	0x25, 0x20, 0x34, 0x29, 0x00
	.type		__unnamed_1,@object
	.size		__unnamed_1,(__unnamed_2 - __unnamed_1)
__unnamed_1:
        /*00d2*/ 	.byte	0x61, 0x75, 0x74, 0x6f, 0x20, 0x63, 0x75, 0x74, 0x65, 0x3a, 0x3a, 0x61, 0x73, 0x5f, 0x70, 0x6f
        /* <DEDUP_REMOVED lines=24> */
        /*0262*/ 	.byte	0x3c, 0x34, 0x30, 0x39, 0x36, 0x3e, 0x3e, 0x3e, 0x3e, 0x5d, 0x00
	.type		__unnamed_2,@object
	.size		__unnamed_2,(.L_2 - __unnamed_2)
__unnamed_2:
        /* <DEDUP_REMOVED lines=40> */
        /*04ed*/ 	.byte	0x74, 0x65, 0x3a, 0x3a, 0x43, 0x3c, 0x30, 0x3e, 0x3e, 0x3e, 0x3e, 0x5d, 0x00
.L_2:


//--------------------- .nv.shared._ZN7cutlass13device_kernelINS_4gemm6kernel13GemmUniversalIN4cute5tupleIJiiiiEEENS1_10collective13CollectiveMmaINS1_35MainloopSm100TmaUmmaWarpSpecializedILi4ELi2ELi4ENS5_IJNS4_1CILi1EEENSA_ILi2EEESB_EEEEENS5_IJNSA_ILi64EEESF_SF_EEENS_12float_e4m3_tENS5_IJlSB_lEEESH_SI_NS4_8TiledMMAINS4_8MMA_AtomIJNS4_10MMA_TraitsINS4_19SM100_MMA_F8F6F4_SSEJSH_SH_fSF_SF_NS4_17integral_constantINS4_4UMMA5MajorELSP_0EEESQ_NSN_INSO_7ScaleInELSR_0EEESS_EEEEEENS4_6LayoutINS5_IJSB_SB_SB_EEENS5_IJNSA_ILi0EEESX_SX_EEEEENS5_IJNS4_10UnderscoreES10_S10_EEEEENS4_23SM90_TMA_LOAD_MULTICASTENS4_14ComposedLayoutINS4_7SwizzleILi2ELi4ELi3EEENS4_18smem_ptr_flag_bitsILi8EEENSV_INS5_IJNSA_ILi8EEESF_EEENS5_IJSF_SB_EEEEEEEvNS4_8identityENS4_13SM90_TMA_LOADES1D_vS1E_EENS_8epilogue10collective18CollectiveEpilogueINS1H_23Sm100TmaWarpSpecializedILi1ELi1ELi32ELb0ELb0EEEJSG_NS5_IJNSV_ISF_SB_EES1M_EEESH_SI_SH_SI_NS1H_6fusion15FusionCallbacksIS1L_NS1O_17LinearCombinationISH_fSH_fLNS_15FloatRoundStyleE2EEESG_S1N_JEEENS4_5SM1004TMEM4LOAD26SM100_TMEM_LOAD_16dp32b32xES1F_S1D_NS4_39AutoVectorizingCopyWithAssumedAlignmentILi128EEENS4_14SM90_TMA_STOREES1D_S1Z_S1Z_EEEvvEEEEvNT_6ParamsE --------------------------
	.section	.nv.shared._ZN7cutlass13device_kernelINS_4gemm6kernel13GemmUniversalIN4cute5tupleIJiiiiEEENS1_10collective13CollectiveMmaINS1_35MainloopSm100TmaUmmaWarpSpecializedILi4ELi2ELi4ENS5_IJNS4_1CILi1EEENSA_ILi2EEESB_EEEEENS5_IJNSA_ILi64EEESF_SF_EEENS_12float_e4m3_tENS5_IJlSB_lEEESH_SI_NS4_8TiledMMAINS4_8MMA_AtomIJNS4_10MMA_TraitsINS4_19SM100_MMA_F8F6F4_SSEJSH_SH_fSF_SF_NS4_17integral_constantINS4_4UMMA5MajorELSP_0EEESQ_NSN_INSO_7ScaleInELSR_0EEESS_EEEEEENS4_6LayoutINS5_IJSB_SB_SB_EEENS5_IJNSA_ILi0EEESX_SX_EEEEENS5_IJNS4_10UnderscoreES10_S10_EEEEENS4_23SM90_TMA_LOAD_MULTICASTENS4_14ComposedLayoutINS4_7SwizzleILi2ELi4ELi3EEENS4_18smem_ptr_flag_bitsILi8EEENSV_INS5_IJNSA_ILi8EEESF_EEENS5_IJSF_SB_EEEEEEEvNS4_8identityENS4_13SM90_TMA_LOADES1D_vS1E_EENS_8epilogue10collective18CollectiveEpilogueINS1H_23Sm100TmaWarpSpecializedILi1ELi1ELi32ELb0ELb0EEEJSG_NS5_IJNSV_ISF_SB_EES1M_EEESH_SI_SH_SI_NS1H_6fusion15FusionCallbacksIS1L_NS1O_17LinearCombinationISH_fSH_fLNS_15FloatRoundStyleE2EEESG_S1N_JEEENS4_5SM1004TMEM4LOAD26SM100_TMEM_LOAD_16dp32b32xES1F_S1D_NS4_39AutoVectorizingCopyWithAssumedAlignmentILi128EEENS4_14SM90_TMA_STOREES1D_S1Z_S1Z_EEEvvEEEEvNT_6ParamsE,"aw",@nobits
	.sectionflags	@""
	.align	16
	.zero		1024


//--------------------- .nv.shared.reserved.0     --------------------------
	.section	.nv.shared.reserved.0,"aw",@nobits
	.weak		__nv_reservedSMEM_offset_0_alias
	.size		__nv_reservedSMEM_offset_0_alias, 0, 64
	.other		__nv_reservedSMEM_offset_0_alias,@"STO_CUDA_RESERVED_SHARED STV_DEFAULT"
__nv_reservedSMEM_offset_0_alias:
	.zero		0
.nv.shared.reserved.0:
	.zero		64
	.weak		__nv_reservedSMEM_tcgen05_partition
	.type		__nv_reservedSMEM_tcgen05_partition,@object
	.size		__nv_reservedSMEM_tcgen05_partition,(.L_0 - __nv_reservedSMEM_tcgen05_partition)
__nv_reservedSMEM_tcgen05_partition:
	.zero		32
.L_0:


//--------------------- .nv.global                --------------------------
	.section	.nv.global,"aw",@nobits
.nv.global:
	.type		_ZN39_INTERNAL_0ebaad57_4_k_cu_2800ca7c_79594cute1_E,@object
	.size		_ZN39_INTERNAL_0ebaad57_4_k_cu_2800ca7c_79594cute1_E,(_ZN39_INTERNAL_0ebaad57_4_k_cu_2800ca7c_79594cuda3std3__45__cpo6cbeginE - _ZN39_INTERNAL_0ebaad57_4_k_cu_2800ca7c_79594cute1_E)
_ZN39_INTERNAL_0ebaad57_4_k_cu_2800ca7c_79594cute1_E:
	.zero		1
	.type		_ZN39_INTERNAL_0ebaad57_4_k_cu_2800ca7c_79594cuda3std3__45__cpo6cbeginE,@object
	.size		_ZN39_INTERNAL_0ebaad57_4_k_cu_2800ca7c_79594cuda3std3__45__cpo6cbeginE,(_ZN39_INTERNAL_0ebaad57_4_k_cu_2800ca7c_79594cuda3std3__48in_placeE - _ZN39_INTERNAL_0ebaad57_4_k_cu_2800ca7c_79594cuda3std3__45__cpo6cbeginE)
_ZN39_INTERNAL_0ebaad57_4_k_cu_2800ca7c_79594cuda3std3__45__cpo6cbeginE:
	.zero		1
	.type		_ZN39_INTERNAL_0ebaad57_4_k_cu_2800ca7c_79594cuda3std3__48in_placeE,@object
	.size		_ZN39_INTERNAL_0ebaad57_4_k_cu_2800ca7c_79594cuda3std3__48in_placeE,(_ZN39_INTERNAL_0ebaad57_4_k_cu_2800ca7c_79594cuda3std6ranges3__45__cpo9iter_moveE - _ZN39_INTERNAL_0ebaad57_4_k_cu_2800ca7c_79594cuda3std3__48in_placeE)
_ZN39_INTERNAL_0ebaad57_4_k_cu_2800ca7c_79594cuda3std3__48in_placeE:
	.zero		1
	.type		_ZN39_INTERNAL_0ebaad57_4_k_cu_2800ca7c_79594cuda3std6ranges3__45__cpo9iter_moveE,@object
	.size		_ZN39_INTERNAL_0ebaad57_4_k_cu_2800ca7c_79594cuda3std6ranges3__45__cpo9iter_moveE,(_ZN39_INTERNAL_0ebaad57_4_k_cu_2800ca7c_79594cuda3std3__45__cpo5beginE - _ZN39_INTERNAL_0ebaad57_4_k_cu_2800ca7c_79594cuda3std6ranges3__45__cpo9iter_moveE)
_ZN39_INTERNAL_0ebaad57_4_k_cu_2800ca7c_79594cuda3std6ranges3__45__cpo9iter_moveE:
	.zero		1
	.type		_ZN39_INTERNAL_0ebaad57_4_k_cu_2800ca7c_79594cuda3std3__45__cpo5beginE,@object
	.size		_ZN39_INTERNAL_0ebaad57_4_k_cu_2800ca7c_79594cuda3std3__45__cpo5beginE,(_ZN39_INTERNAL_0ebaad57_4_k_cu_2800ca7c_79594cuda3std3__441_GLOBAL__N__0ebaad57_4_k_cu_2800ca7c_79596ignoreE - _ZN39_INTERNAL_0ebaad57_4_k_cu_2800ca7c_79594cuda3std3__45__cpo5beginE)
_ZN39_INTERNAL_0ebaad57_4_k_cu_2800ca7c_79594cuda3std3__45__cpo5beginE:
	.zero		1
	.type		_ZN39_INTERNAL_0ebaad57_4_k_cu_2800ca7c_79594cuda3std3__441_GLOBAL__N__0ebaad57_4_k_cu_2800ca7c_79596ignoreE,@object
	.size		_ZN39_INTERNAL_0ebaad57_4_k_cu_2800ca7c_79594cuda3std3__441_GLOBAL__N__0ebaad57_4_k_cu_2800ca7c_79596ignoreE,(_ZN39_INTERNAL_0ebaad57_4_k_cu_2800ca7c_79594cute7productE - _ZN39_INTERNAL_0ebaad57_4_k_cu_2800ca7c_79594cuda3std3__441_GLOBAL__N__0ebaad57_4_k_cu_2800ca7c_79596ignoreE)
_ZN39_INTERNAL_0ebaad57_4_k_cu_2800ca7c_79594cuda3std3__441_GLOBAL__N__0ebaad57_4_k_cu_2800ca7c_79596ignoreE:
	.zero		1
	.type		_ZN39_INTERNAL_0ebaad57_4_k_cu_2800ca7c_79594cute7productE,@object
	.size		_ZN39_INTERNAL_0ebaad57_4_k_cu_2800ca7c_79594cute7productE,(_ZN39_INTERNAL_0ebaad57_4_k_cu_2800ca7c_79594cuda3std3__45__cpo3endE - _ZN39_INTERNAL_0ebaad57_4_k_cu_2800ca7c_79594cute7productE)
_ZN39_INTERNAL_0ebaad57_4_k_cu_2800ca7c_79594cute7productE:
	.zero		1
	.type		_ZN39_INTERNAL_0ebaad57_4_k_cu_2800ca7c_79594cuda3std3__45__cpo3endE,@object
	.size		_ZN39_INTERNAL_0ebaad57_4_k_cu_2800ca7c_79594cuda3std3__45__cpo3endE,(_ZN39_INTERNAL_0ebaad57_4_k_cu_2800ca7c_79594cuda3std3__419piecewise_constructE - _ZN39_INTERNAL_0ebaad57_4_k_cu_2800ca7c_79594cuda3std3__45__cpo3endE)
_ZN39_INTERNAL_0ebaad57_4_k_cu_2800ca7c_79594cuda3std3__45__cpo3endE:
	.zero		1
	.type		_ZN39_INTERNAL_0ebaad57_4_k_cu_2800ca7c_79594cuda3std3__419piecewise_constructE,@object
	.size		_ZN39_INTERNAL_0ebaad57_4_k_cu_2800ca7c_79594cuda3std3__419piecewise_constructE,(_ZN39_INTERNAL_0ebaad57_4_k_cu_2800ca7c_79594cuda3std3__45__cpo4cendE - _ZN39_INTERNAL_0ebaad57_4_k_cu_2800ca7c_79594cuda3std3__419piecewise_constructE)
_ZN39_INTERNAL_0ebaad57_4_k_cu_2800ca7c_79594cuda3std3__419piecewise_constructE:
	.zero		1
	.type		_ZN39_INTERNAL_0ebaad57_4_k_cu_2800ca7c_79594cuda3std3__45__cpo4cendE,@object
	.size		_ZN39_INTERNAL_0ebaad57_4_k_cu_2800ca7c_79594cuda3std3__45__cpo4cendE,(_ZN39_INTERNAL_0ebaad57_4_k_cu_2800ca7c_79594cuda3std6ranges3__45__cpo4swapE - _ZN39_INTERNAL_0ebaad57_4_k_cu_2800ca7c_79594cuda3std3__45__cpo4cendE)
_ZN39_INTERNAL_0ebaad57_4_k_cu_2800ca7c_79594cuda3std3__45__cpo4cendE:
	.zero		1
	.type		_ZN39_INTERNAL_0ebaad57_4_k_cu_2800ca7c_79594cuda3std6ranges3__45__cpo4swapE,@object
	.size		_ZN39_INTERNAL_0ebaad57_4_k_cu_2800ca7c_79594cuda3std6ranges3__45__cpo4swapE,(.L_10 - _ZN39_INTERNAL_0ebaad57_4_k_cu_2800ca7c_79594cuda3std6ranges3__45__cpo4swapE)
_ZN39_INTERNAL_0ebaad57_4_k_cu_2800ca7c_79594cuda3std6ranges3__45__cpo4swapE:
	.zero		1
.L_10:


//--------------------- .nv.constant0._ZN7cutlass13device_kernelINS_4gemm6kernel13GemmUniversalIN4cute5tupleIJiiiiEEENS1_10collective13CollectiveMmaINS1_35MainloopSm100TmaUmmaWarpSpecializedILi4ELi2ELi4ENS5_IJNS4_1CILi1EEENSA_ILi2EEESB_EEEEENS5_IJNSA_ILi64EEESF_SF_EEENS_12float_e4m3_tENS5_IJlSB_lEEESH_SI_NS4_8TiledMMAINS4_8MMA_AtomIJNS4_10MMA_TraitsINS4_19SM100_MMA_F8F6F4_SSEJSH_SH_fSF_SF_NS4_17integral_constantINS4_4UMMA5MajorELSP_0EEESQ_NSN_INSO_7ScaleInELSR_0EEESS_EEEEEENS4_6LayoutINS5_IJSB_SB_SB_EEENS5_IJNSA_ILi0EEESX_SX_EEEEENS5_IJNS4_10UnderscoreES10_S10_EEEEENS4_23SM90_TMA_LOAD_MULTICASTENS4_14ComposedLayoutINS4_7SwizzleILi2ELi4ELi3EEENS4_18smem_ptr_flag_bitsILi8EEENSV_INS5_IJNSA_ILi8EEESF_EEENS5_IJSF_SB_EEEEEEEvNS4_8identityENS4_13SM90_TMA_LOADES1D_vS1E_EENS_8epilogue10collective18CollectiveEpilogueINS1H_23Sm100TmaWarpSpecializedILi1ELi1ELi32ELb0ELb0EEEJSG_NS5_IJNSV_ISF_SB_EES1M_EEESH_SI_SH_SI_NS1H_6fusion15FusionCallbacksIS1L_NS1O_17LinearCombinationISH_fSH_fLNS_15FloatRoundStyleE2EEESG_S1N_JEEENS4_5SM1004TMEM4LOAD26SM100_TMEM_LOAD_16dp32b32xES1F_S1D_NS4_39AutoVectorizingCopyWithAssumedAlignmentILi128EEENS4_14SM90_TMA_STOREES1D_S1Z_S1Z_EEEvvEEEEvNT_6ParamsE --------------------------
	.section	.nv.constant0._ZN7cutlass13device_kernelINS_4gemm6kernel13GemmUniversalIN4cute5tupleIJiiiiEEENS1_10collective13CollectiveMmaINS1_35MainloopSm100TmaUmmaWarpSpecializedILi4ELi2ELi4ENS5_IJNS4_1CILi1EEENSA_ILi2EEESB_EEEEENS5_IJNSA_ILi64EEESF_SF_EEENS_12float_e4m3_tENS5_IJlSB_lEEESH_SI_NS4_8TiledMMAINS4_8MMA_AtomIJNS4_10MMA_TraitsINS4_19SM100_MMA_F8F6F4_SSEJSH_SH_fSF_SF_NS4_17integral_constantINS4_4UMMA5MajorELSP_0EEESQ_NSN_INSO_7ScaleInELSR_0EEESS_EEEEEENS4_6LayoutINS5_IJSB_SB_SB_EEENS5_IJNSA_ILi0EEESX_SX_EEEEENS5_IJNS4_10UnderscoreES10_S10_EEEEENS4_23SM90_TMA_LOAD_MULTICASTENS4_14ComposedLayoutINS4_7SwizzleILi2ELi4ELi3EEENS4_18smem_ptr_flag_bitsILi8EEENSV_INS5_IJNSA_ILi8EEESF_EEENS5_IJSF_SB_EEEEEEEvNS4_8identityENS4_13SM90_TMA_LOADES1D_vS1E_EENS_8epilogue10collective18CollectiveEpilogueINS1H_23Sm100TmaWarpSpecializedILi1ELi1ELi32ELb0ELb0EEEJSG_NS5_IJNSV_ISF_SB_EES1M_EEESH_SI_SH_SI_NS1H_6fusion15FusionCallbacksIS1L_NS1O_17LinearCombinationISH_fSH_fLNS_15FloatRoundStyleE2EEESG_S1N_JEEENS4_5SM1004TMEM4LOAD26SM100_TMEM_LOAD_16dp32b32xES1F_S1D_NS4_39AutoVectorizingCopyWithAssumedAlignmentILi128EEENS4_14SM90_TMA_STOREES1D_S1Z_S1Z_EEEvvEEEEvNT_6ParamsE,"a",@progbits
	.sectionflags	@""
	.align	4
.nv.constant0._ZN7cutlass13device_kernelINS_4gemm6kernel13GemmUniversalIN4cute5tupleIJiiiiEEENS1_10collective13CollectiveMmaINS1_35MainloopSm100TmaUmmaWarpSpecializedILi4ELi2ELi4ENS5_IJNS4_1CILi1EEENSA_ILi2EEESB_EEEEENS5_IJNSA_ILi64EEESF_SF_EEENS_12float_e4m3_tENS5_IJlSB_lEEESH_SI_NS4_8TiledMMAINS4_8MMA_AtomIJNS4_10MMA_TraitsINS4_19SM100_MMA_F8F6F4_SSEJSH_SH_fSF_SF_NS4_17integral_constantINS4_4UMMA5MajorELSP_0EEESQ_NSN_INSO_7ScaleInELSR_0EEESS_EEEEEENS4_6LayoutINS5_IJSB_SB_SB_EEENS5_IJNSA_ILi0EEESX_SX_EEEEENS5_IJNS4_10UnderscoreES10_S10_EEEEENS4_23SM90_TMA_LOAD_MULTICASTENS4_14ComposedLayoutINS4_7SwizzleILi2ELi4ELi3EEENS4_18smem_ptr_flag_bitsILi8EEENSV_INS5_IJNSA_ILi8EEESF_EEENS5_IJSF_SB_EEEEEEEvNS4_8identityENS4_13SM90_TMA_LOADES1D_vS1E_EENS_8epilogue10collective18CollectiveEpilogueINS1H_23Sm100TmaWarpSpecializedILi1ELi1ELi32ELb0ELb0EEEJSG_NS5_IJNSV_ISF_SB_EES1M_EEESH_SI_SH_SI_NS1H_6fusion15FusionCallbacksIS1L_NS1O_17LinearCombinationISH_fSH_fLNS_15FloatRoundStyleE2EEESG_S1N_JEEENS4_5SM1004TMEM4LOAD26SM100_TMEM_LOAD_16dp32b32xES1F_S1D_NS4_39AutoVectorizingCopyWithAssumedAlignmentILi128EEENS4_14SM90_TMA_STOREES1D_S1Z_S1Z_EEEvvEEEEvNT_6ParamsE:
	.zero		2944


//--------------------- SYMBOLS --------------------------

	.type		.nv.reservedSmem.offset0,@object
	.size		.nv.reservedSmem.offset0,0x4
	.type		.nv.reservedSmem.cap,@object
	.size		.nv.reservedSmem.cap,0x4
	.type		__assertfail,@function
